//
// Generated by NVIDIA NVVM Compiler
//
// Compiler Build ID: CL-36424714
// Cuda compilation tools, release 13.0, V13.0.88
// Based on NVVM 20.0.0
//

.version 9.0
.target sm_100
.address_size 64

	// .globl	_Z25deflate_decompress_kernelPKhPhPKmS3_S3_S3_i

.visible .entry _Z25deflate_decompress_kernelPKhPhPKmS3_S3_S3_i(
	.param .u64 .ptr .align 1 _Z25deflate_decompress_kernelPKhPhPKmS3_S3_S3_i_param_0,
	.param .u64 .ptr .align 1 _Z25deflate_decompress_kernelPKhPhPKmS3_S3_S3_i_param_1,
	.param .u64 .ptr .align 1 _Z25deflate_decompress_kernelPKhPhPKmS3_S3_S3_i_param_2,
	.param .u64 .ptr .align 1 _Z25deflate_decompress_kernelPKhPhPKmS3_S3_S3_i_param_3,
	.param .u64 .ptr .align 1 _Z25deflate_decompress_kernelPKhPhPKmS3_S3_S3_i_param_4,
	.param .u64 .ptr .align 1 _Z25deflate_decompress_kernelPKhPhPKmS3_S3_S3_i_param_5,
	.param .u32 _Z25deflate_decompress_kernelPKhPhPKmS3_S3_S3_i_param_6
)
{
	.reg .pred 	%p<47>;
	.reg .b16 	%rs<17>;
	.reg .b32 	%r<81>;
	.reg .b64 	%rd<147>;

	ld.param.u64 	%rd59, [_Z25deflate_decompress_kernelPKhPhPKmS3_S3_S3_i_param_0];
	ld.param.u64 	%rd60, [_Z25deflate_decompress_kernelPKhPhPKmS3_S3_S3_i_param_1];
	ld.param.u64 	%rd61, [_Z25deflate_decompress_kernelPKhPhPKmS3_S3_S3_i_param_2];
	ld.param.u64 	%rd62, [_Z25deflate_decompress_kernelPKhPhPKmS3_S3_S3_i_param_3];
	ld.param.u64 	%rd63, [_Z25deflate_decompress_kernelPKhPhPKmS3_S3_S3_i_param_4];
	ld.param.u64 	%rd64, [_Z25deflate_decompress_kernelPKhPhPKmS3_S3_S3_i_param_5];
	ld.param.u32 	%r2, [_Z25deflate_decompress_kernelPKhPhPKmS3_S3_S3_i_param_6];
	mov.u32 	%r3, %ctaid.x;
	mov.u32 	%r4, %ntid.x;
	mov.u32 	%r5, %tid.x;
	mad.lo.s32 	%r1, %r3, %r4, %r5;
	setp.ge.s32 	%p1, %r1, %r2;
	@%p1 bra 	$L__BB0_34;
	cvta.to.global.u64 	%rd66, %rd63;
	cvta.to.global.u64 	%rd67, %rd64;
	cvta.to.global.u64 	%rd68, %rd61;
	cvta.to.global.u64 	%rd69, %rd62;
	cvta.to.global.u64 	%rd1, %rd59;
	cvta.to.global.u64 	%rd70, %rd60;
	mul.wide.s32 	%rd71, %r1, 8;
	add.s64 	%rd72, %rd66, %rd71;
	ld.global.u64 	%rd2, [%rd72];
	add.s64 	%rd3, %rd1, %rd2;
	add.s64 	%rd73, %rd67, %rd71;
	ld.global.u64 	%rd74, [%rd73];
	add.s64 	%rd4, %rd70, %rd74;
	add.s64 	%rd75, %rd68, %rd71;
	ld.global.u64 	%rd5, [%rd75];
	add.s64 	%rd76, %rd69, %rd71;
	ld.global.u64 	%rd6, [%rd76];
	setp.lt.u64 	%p2, %rd5, 11;
	mov.b64 	%rd145, 0;
	@%p2 bra 	$L__BB0_15;
	ld.global.u8 	%rs3, [%rd3];
	setp.ne.s16 	%p3, %rs3, 31;
	@%p3 bra 	$L__BB0_15;
	ld.global.u8 	%rs4, [%rd3+1];
	setp.ne.s16 	%p4, %rs4, 139;
	@%p4 bra 	$L__BB0_15;
	ld.global.u8 	%rs1, [%rd3+3];
	and.b16  	%rs5, %rs1, 4;
	setp.eq.s16 	%p5, %rs5, 0;
	mov.b64 	%rd131, 10;
	@%p5 bra 	$L__BB0_6;
	ld.global.u8 	%rd80, [%rd3+10];
	ld.global.u8 	%r6, [%rd3+11];
	mul.wide.u32 	%rd81, %r6, 256;
	or.b64  	%rd82, %rd81, %rd80;
	add.s64 	%rd131, %rd82, 12;
$L__BB0_6:
	and.b16  	%rs6, %rs1, 8;
	setp.eq.s16 	%p6, %rs6, 0;
	@%p6 bra 	$L__BB0_10;
	max.u64 	%rd9, %rd131, %rd5;
	mov.u64 	%rd128, %rd131;
$L__BB0_8:
	setp.ge.u64 	%p7, %rd128, %rd5;
	mov.u64 	%rd131, %rd9;
	@%p7 bra 	$L__BB0_10;
	add.s64 	%rd131, %rd128, 1;
	add.s64 	%rd83, %rd3, %rd128;
	ld.global.u8 	%rs7, [%rd83];
	setp.ne.s16 	%p8, %rs7, 0;
	mov.u64 	%rd128, %rd131;
	@%p8 bra 	$L__BB0_8;
$L__BB0_10:
	and.b16  	%rs8, %rs1, 16;
	setp.eq.s16 	%p9, %rs8, 0;
	@%p9 bra 	$L__BB0_14;
	max.u64 	%rd13, %rd131, %rd5;
	mov.u64 	%rd130, %rd131;
$L__BB0_12:
	setp.ge.u64 	%p10, %rd130, %rd5;
	mov.u64 	%rd131, %rd13;
	@%p10 bra 	$L__BB0_14;
	add.s64 	%rd131, %rd130, 1;
	add.s64 	%rd84, %rd3, %rd130;
	ld.global.u8 	%rs9, [%rd84];
	setp.ne.s16 	%p11, %rs9, 0;
	mov.u64 	%rd130, %rd131;
	@%p11 bra 	$L__BB0_12;
$L__BB0_14:
	cvt.u64.u16 	%rd85, %rs1;
	and.b64  	%rd86, %rd85, 2;
	add.s64 	%rd87, %rd131, %rd86;
	shl.b64 	%rd145, %rd87, 3;
$L__BB0_15:
	add.s64 	%rd89, %rd2, %rd1;
	add.s64 	%rd19, %rd89, 7;
	mov.b64 	%rd146, 0;
	add.s64 	%rd90, %rd5, -8;
$L__BB0_16:
	mov.u64 	%rd20, %rd145;
	setp.le.u64 	%p12, %rd6, %rd146;
	shr.u64 	%rd22, %rd20, 3;
	setp.ge.u64 	%p13, %rd22, %rd90;
	or.pred  	%p14, %p12, %p13;
	@%p14 bra 	$L__BB0_34;
	add.s64 	%rd91, %rd3, %rd22;
	ld.global.u8 	%rs2, [%rd91];
	add.s64 	%rd145, %rd20, 3;
	add.s64 	%rd92, %rd20, 1;
	cvt.u32.u64 	%r8, %rd92;
	and.b32  	%r9, %r8, 7;
	shr.u64 	%rd93, %rd92, 3;
	add.s64 	%rd94, %rd3, %rd93;
	ld.global.u8 	%r10, [%rd94];
	shr.u32 	%r11, %r10, %r9;
	and.b32  	%r12, %r11, 1;
	setp.eq.s32 	%p15, %r9, 7;
	selp.u64 	%rd95, 1, 0, %p15;
	add.s64 	%rd96, %rd94, %rd95;
	ld.global.u8 	%r13, [%rd96];
	mov.b32 	%r14, 2;
	shl.b32 	%r15, %r14, %r9;
	selp.b32 	%r16, 1, %r15, %p15;
	and.b32  	%r17, %r16, %r13;
	setp.eq.s32 	%p16, %r17, 0;
	selp.b32 	%r18, 0, 2, %p16;
	or.b32  	%r7, %r18, %r12;
	add.s32 	%r19, %r7, -1;
	setp.lt.u32 	%p17, %r19, 2;
	@%p17 bra 	$L__BB0_30;
	setp.eq.s32 	%p18, %r7, 3;
	@%p18 bra 	$L__BB0_33;
	add.s64 	%rd113, %rd20, 10;
	and.b64  	%rd145, %rd113, -8;
	shr.u64 	%rd25, %rd113, 3;
	add.s64 	%rd26, %rd25, 4;
	setp.gt.u64 	%p37, %rd26, %rd5;
	@%p37 bra 	$L__BB0_33;
	add.s64 	%rd115, %rd3, %rd25;
	ld.global.u8 	%rd116, [%rd115];
	ld.global.u8 	%r74, [%rd115+1];
	mul.wide.u32 	%rd117, %r74, 256;
	or.b64  	%rd28, %rd117, %rd116;
	sub.s64 	%rd118, %rd6, %rd146;
	min.u64 	%rd29, %rd28, %rd118;
	add.s64 	%rd119, %rd29, %rd26;
	setp.gt.u64 	%p38, %rd119, %rd5;
	@%p38 bra 	$L__BB0_33;
	setp.eq.s64 	%p39, %rd29, 0;
	@%p39 bra 	$L__BB0_29;
	and.b64  	%rd30, %rd29, 3;
	setp.lt.u64 	%p40, %rd29, 4;
	mov.b64 	%rd139, 0;
	mov.u64 	%rd138, %rd146;
	@%p40 bra 	$L__BB0_25;
	and.b64  	%rd139, %rd29, 65532;
	add.s64 	%rd136, %rd19, %rd25;
	mov.u64 	%rd135, %rd139;
	mov.u64 	%rd138, %rd146;
$L__BB0_24:
	ld.global.u8 	%rs10, [%rd136+-3];
	add.s64 	%rd122, %rd4, %rd138;
	st.global.u8 	[%rd122], %rs10;
	ld.global.u8 	%rs11, [%rd136+-2];
	st.global.u8 	[%rd122+1], %rs11;
	ld.global.u8 	%rs12, [%rd136+-1];
	st.global.u8 	[%rd122+2], %rs12;
	ld.global.u8 	%rs13, [%rd136];
	add.s64 	%rd138, %rd138, 4;
	st.global.u8 	[%rd122+3], %rs13;
	add.s64 	%rd136, %rd136, 4;
	add.s64 	%rd135, %rd135, -4;
	setp.ne.s64 	%p41, %rd135, 0;
	@%p41 bra 	$L__BB0_24;
$L__BB0_25:
	setp.eq.s64 	%p42, %rd30, 0;
	mov.u64 	%rd146, %rd138;
	@%p42 bra 	$L__BB0_29;
	add.s64 	%rd123, %rd20, 10;
	shr.u64 	%rd124, %rd123, 3;
	add.s64 	%rd125, %rd3, %rd124;
	add.s64 	%rd42, %rd125, %rd139;
	ld.global.u8 	%rs14, [%rd42+4];
	add.s64 	%rd146, %rd138, 1;
	add.s64 	%rd44, %rd4, %rd138;
	st.global.u8 	[%rd44], %rs14;
	setp.eq.s64 	%p43, %rd30, 1;
	@%p43 bra 	$L__BB0_29;
	ld.global.u8 	%rs15, [%rd42+5];
	add.s64 	%rd146, %rd138, 2;
	st.global.u8 	[%rd44+1], %rs15;
	setp.eq.s64 	%p44, %rd30, 2;
	@%p44 bra 	$L__BB0_29;
	ld.global.u8 	%rs16, [%rd42+6];
	add.s64 	%rd146, %rd138, 3;
	st.global.u8 	[%rd44+2], %rs16;
$L__BB0_29:
	add.s64 	%rd126, %rd28, %rd26;
	shl.b64 	%rd145, %rd126, 3;
	bra.uni 	$L__BB0_33;
$L__BB0_30:
	shr.u64 	%rd142, %rd145, 3;
	add.s64 	%rd50, %rd5, -2;
	setp.ge.u64 	%p19, %rd142, %rd50;
	@%p19 bra 	$L__BB0_33;
	mov.u64 	%rd143, %rd146;
	mov.u64 	%rd144, %rd145;
$L__BB0_32:
	add.s64 	%rd145, %rd144, 8;
	cvt.u32.u64 	%r20, %rd144;
	and.b32  	%r21, %r20, 7;
	add.s64 	%rd97, %rd3, %rd142;
	ld.global.u8 	%r22, [%rd97];
	shr.u32 	%r23, %r22, %r21;
	and.b32  	%r24, %r23, 1;
	add.s32 	%r25, %r21, 1;
	setp.eq.s32 	%p20, %r25, 8;
	selp.u64 	%rd98, 1, 0, %p20;
	selp.b32 	%r26, 0, %r25, %p20;
	add.s64 	%rd99, %rd97, %rd98;
	ld.global.u8 	%r27, [%rd99];
	shr.u32 	%r28, %r27, %r26;
	and.b32  	%r29, %r28, 1;
	setp.eq.b32 	%p21, %r29, 1;
	selp.b32 	%r30, 2, 0, %p21;
	or.b32  	%r31, %r30, %r24;
	add.s32 	%r32, %r26, 1;
	setp.eq.s32 	%p22, %r32, 8;
	selp.u64 	%rd100, 1, 0, %p22;
	selp.b32 	%r33, 0, %r32, %p22;
	add.s64 	%rd101, %rd99, %rd100;
	ld.global.u8 	%r34, [%rd101];
	shr.u32 	%r35, %r34, %r33;
	and.b32  	%r36, %r35, 1;
	setp.eq.b32 	%p23, %r36, 1;
	selp.b32 	%r37, 4, 0, %p23;
	or.b32  	%r38, %r37, %r31;
	add.s32 	%r39, %r33, 1;
	setp.eq.s32 	%p24, %r39, 8;
	selp.u64 	%rd102, 1, 0, %p24;
	selp.b32 	%r40, 0, %r39, %p24;
	add.s64 	%rd103, %rd101, %rd102;
	ld.global.u8 	%r41, [%rd103];
	shr.u32 	%r42, %r41, %r40;
	and.b32  	%r43, %r42, 1;
	setp.eq.b32 	%p25, %r43, 1;
	selp.b32 	%r44, 8, 0, %p25;
	or.b32  	%r45, %r44, %r38;
	add.s32 	%r46, %r40, 1;
	setp.eq.s32 	%p26, %r46, 8;
	selp.u64 	%rd104, 1, 0, %p26;
	selp.b32 	%r47, 0, %r46, %p26;
	add.s64 	%rd105, %rd103, %rd104;
	ld.global.u8 	%r48, [%rd105];
	shr.u32 	%r49, %r48, %r47;
	and.b32  	%r50, %r49, 1;
	setp.eq.b32 	%p27, %r50, 1;
	selp.b32 	%r51, 16, 0, %p27;
	or.b32  	%r52, %r51, %r45;
	add.s32 	%r53, %r47, 1;
	setp.eq.s32 	%p28, %r53, 8;
	selp.u64 	%rd106, 1, 0, %p28;
	selp.b32 	%r54, 0, %r53, %p28;
	add.s64 	%rd107, %rd105, %rd106;
	ld.global.u8 	%r55, [%rd107];
	shr.u32 	%r56, %r55, %r54;
	and.b32  	%r57, %r56, 1;
	setp.eq.b32 	%p29, %r57, 1;
	selp.b32 	%r58, 32, 0, %p29;
	or.b32  	%r59, %r58, %r52;
	add.s32 	%r60, %r54, 1;
	setp.eq.s32 	%p30, %r60, 8;
	selp.u64 	%rd108, 1, 0, %p30;
	selp.b32 	%r61, 0, %r60, %p30;
	add.s64 	%rd109, %rd107, %rd108;
	ld.global.u8 	%r62, [%rd109];
	shr.u32 	%r63, %r62, %r61;
	and.b32  	%r64, %r63, 1;
	setp.eq.b32 	%p31, %r64, 1;
	selp.b32 	%r65, 64, 0, %p31;
	setp.eq.s32 	%p32, %r61, 7;
	selp.u64 	%rd110, 1, 0, %p32;
	add.s64 	%rd111, %rd109, %rd110;
	ld.global.u8 	%r66, [%rd111];
	mov.b32 	%r67, 2;
	shl.b32 	%r68, %r67, %r61;
	selp.b32 	%r69, 1, %r68, %p32;
	and.b32  	%r70, %r69, %r66;
	setp.eq.s32 	%p33, %r70, 0;
	selp.b32 	%r71, 0, 128, %p33;
	or.b32  	%r72, %r65, %r71;
	or.b32  	%r73, %r72, %r59;
	add.s64 	%rd146, %rd143, 1;
	add.s64 	%rd112, %rd4, %rd143;
	st.global.u8 	[%rd112], %r73;
	setp.lt.u64 	%p34, %rd146, %rd6;
	shr.u64 	%rd142, %rd145, 3;
	setp.lt.u64 	%p35, %rd142, %rd50;
	and.pred  	%p36, %p34, %p35;
	mov.u64 	%rd143, %rd146;
	mov.u64 	%rd144, %rd145;
	@%p36 bra 	$L__BB0_32;
$L__BB0_33:
	cvt.u32.u64 	%r75, %rd20;
	and.b32  	%r76, %r75, 7;
	cvt.u32.u16 	%r77, %rs2;
	and.b32  	%r78, %r77, 255;
	shr.u32 	%r79, %r78, %r76;
	and.b32  	%r80, %r79, 1;
	setp.eq.b32 	%p45, %r80, 1;
	not.pred 	%p46, %p45;
	@%p46 bra 	$L__BB0_16;
$L__BB0_34:
	ret;

}


// ===== COMPILED SASS (sm_100) =====

	.target	sm_100

	.elftype	@"ET_EXEC"


//--------------------- .note.nv.tkinfo           --------------------------
	.section	.note.nv.tkinfo,"",@"SHT_NOTE"
	.sectionflags	@"SHF_NOTE_NV_TKINFO"
	.tkinfo
        /*0018*/ 	.word	0x00000002
        /*0030*/ 	.string	""
        /*0030*/ 	.string	"ptxas"
        /*0030*/ 	.string	"Cuda compilation tools, release 13.0, V13.0.88"
        /*0030*/ 	.string	"Build cuda_13.0.r13.0/compiler.36424714_0"
        /*0030*/ 	.string	"-arch sm_100 -m 64 "



//--------------------- .note.nv.cuinfo           --------------------------
	.section	.note.nv.cuinfo,"",@"SHT_NOTE"
	.sectionflags	@"SHF_NOTE_NV_CUINFO"
        /*0018*/ 	.short	0x0002
        /*001a*/ 	.short	0x0064
        /*001c*/ 	.short	0x0082
	.zero		2


//--------------------- .nv.info                  --------------------------
	.section	.nv.info,"",@"SHT_CUDA_INFO"
	.align	4


	//----- nvinfo : EIATTR_REGCOUNT
	.align		4
        /*0000*/ 	.byte	0x04, 0x2f
        /*0002*/ 	.short	(.L_1 - .L_0)
	.align		4
.L_0:
        /*0004*/ 	.word	index@(_Z25deflate_decompress_kernelPKhPhPKmS3_S3_S3_i)
        /*0008*/ 	.word	0x00000028


	//----- nvinfo : EIATTR_FRAME_SIZE
	.align		4
.L_1:
        /*000c*/ 	.byte	0x04, 0x11
        /*000e*/ 	.short	(.L_3 - .L_2)
	.align		4
.L_2:
        /*0010*/ 	.word	index@(_Z25deflate_decompress_kernelPKhPhPKmS3_S3_S3_i)
        /*0014*/ 	.word	0x00000000


	//----- nvinfo : EIATTR_MIN_STACK_SIZE
	.align		4
.L_3:
        /*0018*/ 	.byte	0x04, 0x12
        /*001a*/ 	.short	(.L_5 - .L_4)
	.align		4
.L_4:
        /*001c*/ 	.word	index@(_Z25deflate_decompress_kernelPKhPhPKmS3_S3_S3_i)
        /*0020*/ 	.word	0x00000000
.L_5:


//--------------------- .nv.compat                --------------------------
	.section	.nv.compat,"",@"SHT_CUDA_COMPAT_INFO"
	.align	4
        /*0000*/ 	.byte	0x02, 0x09, 0x00, 0x00, 0x02, 0x02, 0x01, 0x00, 0x02, 0x05, 0x05, 0x00, 0x03, 0x07, 0x01, 0x01
        /*0010*/ 	.byte	0x02, 0x03, 0x00, 0x00, 0x02, 0x06, 0x01, 0x00, 0x04, 0x0b, 0x08, 0x00, 0x09, 0x00, 0x00, 0x00
        /*0020*/ 	.byte	0x00, 0x00, 0x00, 0x00


//--------------------- .nv.info._Z25deflate_decompress_kernelPKhPhPKmS3_S3_S3_i --------------------------
	.section	.nv.info._Z25deflate_decompress_kernelPKhPhPKmS3_S3_S3_i,"",@"SHT_CUDA_INFO"
	.sectionflags	@""
	.align	4


	//----- nvinfo : EIATTR_CUDA_API_VERSION
	.align		4
        /*0000*/ 	.byte	0x04, 0x37
        /*0002*/ 	.short	(.L_7 - .L_6)
.L_6:
        /*0004*/ 	.word	0x00000082


	//----- nvinfo : EIATTR_KPARAM_INFO
	.align		4
.L_7:
        /*0008*/ 	.byte	0x04, 0x17
        /*000a*/ 	.short	(.L_9 - .L_8)
.L_8:
        /*000c*/ 	.word	0x00000000
        /*0010*/ 	.short	0x0006
        /*0012*/ 	.short	0x0030
        /*0014*/ 	.byte	0x00, 0xf0, 0x11, 0x00


	//----- nvinfo : EIATTR_KPARAM_INFO
	.align		4
.L_9:
        /*0018*/ 	.byte	0x04, 0x17
        /*001a*/ 	.short	(.L_11 - .L_10)
.L_10:
        /*001c*/ 	.word	0x00000000
        /*0020*/ 	.short	0x0005
        /*0022*/ 	.short	0x0028
        /*0024*/ 	.byte	0x00, 0xf5, 0x21, 0x00


	//----- nvinfo : EIATTR_KPARAM_INFO
	.align		4
.L_11:
        /*0028*/ 	.byte	0x04, 0x17
        /*002a*/ 	.short	(.L_13 - .L_12)
.L_12:
        /*002c*/ 	.word	0x00000000
        /*0030*/ 	.short	0x0004
        /*0032*/ 	.short	0x0020
        /*0034*/ 	.byte	0x00, 0xf5, 0x21, 0x00


	//----- nvinfo : EIATTR_KPARAM_INFO
	.align		4
.L_13:
        /*0038*/ 	.byte	0x04, 0x17
        /*003a*/ 	.short	(.L_15 - .L_14)
.L_14:
        /*003c*/ 	.word	0x00000000
        /*0040*/ 	.short	0x0003
        /*0042*/ 	.short	0x0018
        /*0044*/ 	.byte	0x00, 0xf5, 0x21, 0x00


	//----- nvinfo : EIATTR_KPARAM_INFO
	.align		4
.L_15:
        /*0048*/ 	.byte	0x04, 0x17
        /*004a*/ 	.short	(.L_17 - .L_16)
.L_16:
        /*004c*/ 	.word	0x00000000
        /*0050*/ 	.short	0x0002
        /*0052*/ 	.short	0x0010
        /*0054*/ 	.byte	0x00, 0xf5, 0x21, 0x00


	//----- nvinfo : EIATTR_KPARAM_INFO
	.align		4
.L_17:
        /*0058*/ 	.byte	0x04, 0x17
        /*005a*/ 	.short	(.L_19 - .L_18)
.L_18:
        /*005c*/ 	.word	0x00000000
        /*0060*/ 	.short	0x0001
        /*0062*/ 	.short	0x0008
        /*0064*/ 	.byte	0x00, 0xf5, 0x21, 0x00


	//----- nvinfo : EIATTR_KPARAM_INFO
	.align		4
.L_19:
        /*0068*/ 	.byte	0x04, 0x17
        /*006a*/ 	.short	(.L_21 - .L_20)
.L_20:
        /*006c*/ 	.word	0x00000000
        /*0070*/ 	.short	0x0000
        /*0072*/ 	.short	0x0000
        /*0074*/ 	.byte	0x00, 0xf5, 0x21, 0x00


	//----- nvinfo : EIATTR_SPARSE_MMA_MASK
	.align		4
.L_21:
        /*0078*/ 	.byte	0x03, 0x50
        /*007a*/ 	.short	0x0000


	//----- nvinfo : EIATTR_MAXREG_COUNT
	.align		4
        /*007c*/ 	.byte	0x03, 0x1b
        /*007e*/ 	.short	0x00ff


	//----- nvinfo : EIATTR_MERCURY_ISA_VERSION
	.align		4
        /*0080*/ 	.byte	0x03, 0x5f
        /*0082*/ 	.short	0x0101


	//----- nvinfo : EIATTR_VRC_CTA_INIT_COUNT
	.align		4
        /*0084*/ 	.byte	0x02, 0x4a
	.zero		1
	.zero		1


	//----- nvinfo : EIATTR_EXIT_INSTR_OFFSETS
	.align		4
        /*0088*/ 	.byte	0x04, 0x1c
        /*008a*/ 	.short	(.L_23 - .L_22)


	//   ....[0]....
.L_22:
        /*008c*/ 	.word	0x00000070


	//   ....[1]....
        /*0090*/ 	.word	0x00000740


	//   ....[2]....
        /*0094*/ 	.word	0x00001770


	//----- nvinfo : EIATTR_CRS_STACK_SIZE
	.align		4
.L_23:
        /*0098*/ 	.byte	0x04, 0x1e
        /*009a*/ 	.short	(.L_25 - .L_24)
.L_24:
        /*009c*/ 	.word	0x00000000


	//----- nvinfo : EIATTR_CBANK_PARAM_SIZE
	.align		4
.L_25:
        /*00a0*/ 	.byte	0x03, 0x19
        /*00a2*/ 	.short	0x0034


	//----- nvinfo : EIATTR_PARAM_CBANK
	.align		4
        /*00a4*/ 	.byte	0x04, 0x0a
        /*00a6*/ 	.short	(.L_27 - .L_26)
	.align		4
.L_26:
        /*00a8*/ 	.word	index@(.nv.constant0._Z25deflate_decompress_kernelPKhPhPKmS3_S3_S3_i)
        /*00ac*/ 	.short	0x0380
        /*00ae*/ 	.short	0x0034


	//----- nvinfo : EIATTR_SW_WAR
	.align		4
.L_27:
        /*00b0*/ 	.byte	0x04, 0x36
        /*00b2*/ 	.short	(.L_29 - .L_28)
.L_28:
        /*00b4*/ 	.word	0x00000008
.L_29:


//--------------------- .nv.callgraph             --------------------------
	.section	.nv.callgraph,"",@"SHT_CUDA_CALLGRAPH"
	.align	4
	.sectionentsize	8
	.align		4
        /*0000*/ 	.word	0x00000000
	.align		4
        /*0004*/ 	.word	0xffffffff
	.align		4
        /*0008*/ 	.word	0x00000000
	.align		4
        /*000c*/ 	.word	0xfffffffe
	.align		4
        /*0010*/ 	.word	0x00000000
	.align		4
        /*0014*/ 	.word	0xfffffffd
	.align		4
        /*0018*/ 	.word	0x00000000
	.align		4
        /*001c*/ 	.word	0xfffffffc


//--------------------- .text._Z25deflate_decompress_kernelPKhPhPKmS3_S3_S3_i --------------------------
	.section	.text._Z25deflate_decompress_kernelPKhPhPKmS3_S3_S3_i,"ax",@progbits
	.align	128
        .global         _Z25deflate_decompress_kernelPKhPhPKmS3_S3_S3_i
        .type           _Z25deflate_decompress_kernelPKhPhPKmS3_S3_S3_i,@function
        .size           _Z25deflate_decompress_kernelPKhPhPKmS3_S3_S3_i,(.L_x_21 - _Z25deflate_decompress_kernelPKhPhPKmS3_S3_S3_i)
        .other          _Z25deflate_decompress_kernelPKhPhPKmS3_S3_S3_i,@"STO_CUDA_ENTRY STV_DEFAULT"
_Z25deflate_decompress_kernelPKhPhPKmS3_S3_S3_i:
.text._Z25deflate_decompress_kernelPKhPhPKmS3_S3_S3_i:
[----:B------:R-:W-:Y:S01]  /*0000*/  LDC R1, c[0x0][0x37c] ;  /* 0x0000df00ff017b82 */ /* 0x000fe20000000800 */
[----:B------:R-:W0:Y:S07]  /*0010*/  S2R R0, SR_TID.X ;  /* 0x0000000000007919 */ /* 0x000e2e0000002100 */
[----:B------:R-:W0:Y:S01]  /*0020*/  S2UR UR4, SR_CTAID.X ;  /* 0x00000000000479c3 */ /* 0x000e220000002500 */
[----:B------:R-:W1:Y:S07]  /*0030*/  LDCU UR5, c[0x0][0x3b0] ;  /* 0x00007600ff0577ac */ /* 0x000e6e0008000800 */
[----:B------:R-:W0:Y:S02]  /*0040*/  LDC R3, c[0x0][0x360] ;  /* 0x0000d800ff037b82 */ /* 0x000e240000000800 */
[----:B0-----:R-:W-:-:S05]  /*0050*/  IMAD R3, R3, UR4, R0 ;  /* 0x0000000403037c24 */ /* 0x001fca000f8e0200 */
[----:B-1----:R-:W-:-:S13]  /*0060*/  ISETP.GE.AND P0, PT, R3, UR5, PT ;  /* 0x0000000503007c0c */ /* 0x002fda000bf06270 */
[----:B------:R-:W-:Y:S05]  /*0070*/  @P0 EXIT ;  /* 0x000000000000094d */ /* 0x000fea0003800000 */
[----:B------:R-:W0:Y:S01]  /*0080*/  LDC.64 R6, c[0x0][0x390] ;  /* 0x0000e400ff067b82 */ /* 0x000e220000000a00 */
[----:B------:R-:W1:Y:S01]  /*0090*/  LDCU.64 UR4, c[0x0][0x358] ;  /* 0x00006b00ff0477ac */ /* 0x000e620008000a00 */
[----:B------:R-:W2:Y:S06]  /*00a0*/  LDCU.128 UR8, c[0x0][0x380] ;  /* 0x00007000ff0877ac */ /* 0x000eac0008000c00 */
[----:B------:R-:W3:Y:S08]  /*00b0*/  LDC.64 R8, c[0x0][0x3a0] ;  /* 0x0000e800ff087b82 */ /* 0x000ef00000000a00 */
[----:B------:R-:W4:Y:S08]  /*00c0*/  LDC.64 R10, c[0x0][0x3a8] ;  /* 0x0000ea00ff0a7b82 */ /* 0x000f300000000a00 */
[----:B------:R-:W2:Y:S01]  /*00d0*/  LDC.64 R4, c[0x0][0x398] ;  /* 0x0000e600ff047b82 */ /* 0x000ea20000000a00 */
[----:B0-----:R-:W-:-:S06]  /*00e0*/  IMAD.WIDE R6, R3, 0x8, R6 ;  /* 0x0000000803067825 */ /* 0x001fcc00078e0206 */
[----:B-1----:R-:W2:Y:S01]  /*00f0*/  LDG.E.64 R6, desc[UR4][R6.64] ;  /* 0x0000000406067981 */ /* 0x002ea2000c1e1b00 */
[----:B---3--:R-:W-:-:S06]  /*0100*/  IMAD.WIDE R8, R3, 0x8, R8 ;  /* 0x0000000803087825 */ /* 0x008fcc00078e0208 */
[----:B------:R-:W3:Y:S01]  /*0110*/  LDG.E.64 R8, desc[UR4][R8.64] ;  /* 0x0000000408087981 */ /* 0x000ee2000c1e1b00 */
[----:B----4-:R-:W-:-:S06]  /*0120*/  IMAD.WIDE R10, R3, 0x8, R10 ;  /* 0x00000008030a7825 */ /* 0x010fcc00078e020a */
[----:B------:R-:W4:Y:S01]  /*0130*/  LDG.E.64 R10, desc[UR4][R10.64] ;  /* 0x000000040a0a7981 */ /* 0x000f22000c1e1b00 */
[----:B--2---:R-:W-:-:S06]  /*0140*/  IMAD.WIDE R4, R3, 0x8, R4 ;  /* 0x0000000803047825 */ /* 0x004fcc00078e0204 */
[----:B------:R-:W5:Y:S01]  /*0150*/  LDG.E.64 R4, desc[UR4][R4.64] ;  /* 0x0000000404047981 */ /* 0x000f62000c1e1b00 */
[----:B------:R-:W-:Y:S01]  /*0160*/  BSSY.RECONVERGENT B0, `(.L_x_0) ;  /* 0x0000050000007945 */ /* 0x000fe20003800200 */
[----:B------:R-:W-:Y:S02]  /*0170*/  IMAD.MOV.U32 R12, RZ, RZ, RZ ;  /* 0x000000ffff0c7224 */ /* 0x000fe400078e00ff */
[----:B------:R-:W-:Y:S01]  /*0180*/  IMAD.MOV.U32 R18, RZ, RZ, RZ ;  /* 0x000000ffff127224 */ /* 0x000fe200078e00ff */
[----:B------:R-:W-:-:S04]  /*0190*/  ISETP.GE.U32.AND P0, PT, R6, 0xb, PT ;  /* 0x0000000b0600780c */ /* 0x000fc80003f06070 */
[----:B------:R-:W-:Y:S02]  /*01a0*/  ISETP.GE.U32.AND.EX P0, PT, R7, RZ, PT, P0 ;  /* 0x000000ff0700720c */ /* 0x000fe40003f06100 */
[----:B---3--:R-:W-:-:S04]  /*01b0*/  IADD3 R2, P1, PT, R8, UR8, RZ ;  /* 0x0000000808027c10 */ /* 0x008fc8000ff3e0ff */
[----:B------:R-:W-:Y:S02]  /*01c0*/  IADD3.X R3, PT, PT, R9, UR9, RZ, P1, !PT ;  /* 0x0000000909037c10 */ /* 0x000fe40008ffe4ff */
[----:B----4-:R-:W-:-:S04]  /*01d0*/  IADD3 R0, P2, PT, R10, UR10, RZ ;  /* 0x0000000a0a007c10 */ /* 0x010fc8000ff5e0ff */
[----:B------:R-:W-:Y:S01]  /*01e0*/  IADD3.X R16, PT, PT, R11, UR11, RZ, P2, !PT ;  /* 0x0000000b0b107c10 */ /* 0x000fe200097fe4ff */
[----:B------:R-:W-:Y:S08]  /*01f0*/  @!P0 BRA `(.L_x_1) ;  /* 0x0000000400188947 */ /* 0x000ff00003800000 */
[----:B------:R-:W2:Y:S02]  /*0200*/  LDG.E.U8 R8, desc[UR4][R2.64] ;  /* 0x0000000402087981 */ /* 0x000ea4000c1e1100 */
[----:B--2---:R-:W-:-:S13]  /*0210*/  ISETP.NE.AND P0, PT, R8, 0x1f, PT ;  /* 0x0000001f0800780c */ /* 0x004fda0003f05270 */
[----:B------:R-:W-:Y:S05]  /*0220*/  @P0 BRA `(.L_x_1) ;  /* 0x00000004000c0947 */ /* 0x000fea0003800000 */
[----:B------:R-:W2:Y:S02]  /*0230*/  LDG.E.U8 R8, desc[UR4][R2.64+0x1] ;  /* 0x0000010402087981 */ /* 0x000ea4000c1e1100 */
[----:B--2---:R-:W-:-:S13]  /*0240*/  ISETP.NE.AND P0, PT, R8, 0x8b, PT ;  /* 0x0000008b0800780c */ /* 0x004fda0003f05270 */
[----:B------:R-:W-:Y:S05]  /*0250*/  @P0 BRA `(.L_x_1) ;  /* 0x0000000400000947 */ /* 0x000fea0003800000 */
[----:B------:R-:W2:Y:S01]  /*0260*/  LDG.E.U8 R10, desc[UR4][R2.64+0x3] ;  /* 0x00000304020a7981 */ /* 0x000ea2000c1e1100 */
[----:B------:R-:W-:Y:S01]  /*0270*/  BSSY.RECONVERGENT B1, `(.L_x_2) ;  /* 0x000000c000017945 */ /* 0x000fe20003800200 */
[----:B------:R-:W-:Y:S02]  /*0280*/  IMAD.MOV.U32 R13, RZ, RZ, 0xa ;  /* 0x0000000aff0d7424 */ /* 0x000fe400078e00ff */
[----:B------:R-:W-:Y:S01]  /*0290*/  IMAD.MOV.U32 R9, RZ, RZ, RZ ;  /* 0x000000ffff097224 */ /* 0x000fe200078e00ff */
[C---:B--2---:R-:W-:Y:S02]  /*02a0*/  LOP3.LUT P0, RZ, R10.reuse, 0x4, RZ, 0xc0, !PT ;  /* 0x000000040aff7812 */ /* 0x044fe4000780c0ff */
[----:B------:R-:W-:-:S11]  /*02b0*/  LOP3.LUT P1, RZ, R10, 0x8, RZ, 0xc0, !PT ;  /* 0x000000080aff7812 */ /* 0x000fd6000782c0ff */
[----:B------:R-:W-:Y:S05]  /*02c0*/  @!P0 BRA `(.L_x_3) ;  /* 0x0000000000188947 */ /* 0x000fea0003800000 */
[----:B------:R-:W2:Y:S04]  /*02d0*/  LDG.E.U8 R8, desc[UR4][R2.64+0xb] ;  /* 0x00000b0402087981 */ /* 0x000ea8000c1e1100 */
[----:B------:R-:W3:Y:S01]  /*02e0*/  LDG.E.U8 R11, desc[UR4][R2.64+0xa] ;  /* 0x00000a04020b7981 */ /* 0x000ee2000c1e1100 */
[----:B--2---:R-:W-:-:S03]  /*02f0*/  IMAD.WIDE.U32 R8, R8, 0x100, RZ ;  /* 0x0000010008087825 */ /* 0x004fc600078e00ff */
[----:B---3--:R-:W-:-:S04]  /*0300*/  LOP3.LUT R11, R8, R11, RZ, 0xfc, !PT ;  /* 0x0000000b080b7212 */ /* 0x008fc800078efcff */
[----:B------:R-:W-:-:S05]  /*0310*/  IADD3 R13, P0, PT, R11, 0xc, RZ ;  /* 0x0000000c0b0d7810 */ /* 0x000fca0007f1e0ff */
[----:B------:R-:W-:-:S08]  /*0320*/  IMAD.X R9, RZ, RZ, R9, P0 ;  /* 0x000000ffff097224 */ /* 0x000fd000000e0609 */
.L_x_3:
[----:B------:R-:W-:Y:S05]  /*0330*/  BSYNC.RECONVERGENT B1 ;  /* 0x0000000000017941 */ /* 0x000fea0003800200 */
.L_x_2:
[----:B------:R-:W-:Y:S04]  /*0340*/  BSSY.RECONVERGENT B1, `(.L_x_4) ;  /* 0x0000015000017945 */ /* 0x000fe80003800200 */
[----:B------:R-:W-:Y:S05]  /*0350*/  @!P1 BRA `(.L_x_5) ;  /* 0x00000000004c9947 */ /* 0x000fea0003800000 */
[----:B------:R-:W-:Y:S01]  /*0360*/  ISETP.GT.U32.AND P0, PT, R13, R6, PT ;  /* 0x000000060d00720c */ /* 0x000fe20003f04070 */
[----:B------:R-:W-:Y:S02]  /*0370*/  IMAD.MOV.U32 R11, RZ, RZ, R13 ;  /* 0x000000ffff0b7224 */ /* 0x000fe400078e000d */
[----:B------:R-:W-:Y:S01]  /*0380*/  IMAD.MOV.U32 R12, RZ, RZ, R9 ;  /* 0x000000ffff0c7224 */ /* 0x000fe200078e0009 */
[----:B------:R-:W-:-:S04]  /*0390*/  ISETP.GT.U32.AND.EX P0, PT, R9, R7, PT, P0 ;  /* 0x000000070900720c */ /* 0x000fc80003f04100 */
[----:B------:R-:W-:Y:S02]  /*03a0*/  SEL R13, R13, R6, P0 ;  /* 0x000000060d0d7207 */ /* 0x000fe40000000000 */
[----:B------:R-:W-:-:S07]  /*03b0*/  SEL R14, R9, R7, P0 ;  /* 0x00000007090e7207 */ /* 0x000fce0000000000 */
.L_x_6:
[----:B------:R-:W-:Y:S01]  /*03c0*/  ISETP.GE.U32.AND P0, PT, R11, R6, PT ;  /* 0x000000060b00720c */ /* 0x000fe20003f06070 */
[----:B------:R-:W-:-:S03]  /*03d0*/  IMAD.MOV.U32 R9, RZ, RZ, R14 ;  /* 0x000000ffff097224 */ /* 0x000fc600078e000e */
[----:B------:R-:W-:-:S13]  /*03e0*/  ISETP.GE.U32.AND.EX P0, PT, R12, R7, PT, P0 ;  /* 0x000000070c00720c */ /* 0x000fda0003f06100 */
[----:B------:R-:W-:Y:S05]  /*03f0*/  @P0 BRA `(.L_x_5) ;  /* 0x0000000000240947 */ /* 0x000fea0003800000 */
[----:B------:R-:W-:-:S05]  /*0400*/  IADD3 R8, P0, PT, R11, R2, RZ ;  /* 0x000000020b087210 */ /* 0x000fca0007f1e0ff */
[----:B------:R-:W-:-:S05]  /*0410*/  IMAD.X R9, R12, 0x1, R3, P0 ;  /* 0x000000010c097824 */ /* 0x000fca00000e0603 */
[----:B------:R-:W2:Y:S01]  /*0420*/  LDG.E.U8 R8, desc[UR4][R8.64] ;  /* 0x0000000408087981 */ /* 0x000ea2000c1e1100 */
[----:B------:R-:W-:-:S05]  /*0430*/  IADD3 R11, P1, PT, R11, 0x1, RZ ;  /* 0x000000010b0b7810 */ /* 0x000fca0007f3e0ff */
[----:B------:R-:W-:Y:S01]  /*0440*/  IMAD.X R12, RZ, RZ, R12, P1 ;  /* 0x000000ffff0c7224 */ /* 0x000fe200008e060c */
[----:B--2---:R-:W-:-:S13]  /*0450*/  ISETP.NE.AND P0, PT, R8, RZ, PT ;  /* 0x000000ff0800720c */ /* 0x004fda0003f05270 */
[----:B------:R-:W-:Y:S05]  /*0460*/  @P0 BRA `(.L_x_6) ;  /* 0xfffffffc00d40947 */ /* 0x000fea000383ffff */
[----:B------:R-:W-:Y:S02]  /*0470*/  IMAD.MOV.U32 R13, RZ, RZ, R11 ;  /* 0x000000ffff0d7224 */ /* 0x000fe400078e000b */
[----:B------:R-:W-:-:S07]  /*0480*/  IMAD.MOV.U32 R9, RZ, RZ, R12 ;  /* 0x000000ffff097224 */ /* 0x000fce00078e000c */
.L_x_5:
[----:B------:R-:W-:Y:S05]  /*0490*/  BSYNC.RECONVERGENT B1 ;  /* 0x0000000000017941 */ /* 0x000fea0003800200 */
.L_x_4:
[----:B------:R-:W-:Y:S01]  /*04a0*/  LOP3.LUT P0, RZ, R10, 0x10, RZ, 0xc0, !PT ;  /* 0x000000100aff7812 */ /* 0x000fe2000780c0ff */
[----:B------:R-:W-:-:S12]  /*04b0*/  BSSY.RECONVERGENT B1, `(.L_x_7) ;  /* 0x0000015000017945 */ /* 0x000fd80003800200 */
[----:B------:R-:W-:Y:S05]  /*04c0*/  @!P0 BRA `(.L_x_8) ;  /* 0x00000000004c8947 */ /* 0x000fea0003800000 */
[----:B------:R-:W-:Y:S01]  /*04d0*/  ISETP.GT.U32.AND P0, PT, R13, R6, PT ;  /* 0x000000060d00720c */ /* 0x000fe20003f04070 */
[----:B------:R-:W-:Y:S02]  /*04e0*/  IMAD.MOV.U32 R11, RZ, RZ, R13 ;  /* 0x000000ffff0b7224 */ /* 0x000fe400078e000d */
[----:B------:R-:W-:Y:S01]  /*04f0*/  IMAD.MOV.U32 R12, RZ, RZ, R9 ;  /* 0x000000ffff0c7224 */ /* 0x000fe200078e0009 */
[----:B------:R-:W-:-:S04]  /*0500*/  ISETP.GT.U32.AND.EX P0, PT, R9, R7, PT, P0 ;  /* 0x000000070900720c */ /* 0x000fc80003f04100 */
[----:B------:R-:W-:Y:S02]  /*0510*/  SEL R13, R13, R6, P0 ;  /* 0x000000060d0d7207 */ /* 0x000fe40000000000 */
[----:B------:R-:W-:-:S07]  /*0520*/  SEL R14, R9, R7, P0 ;  /* 0x00000007090e7207 */ /* 0x000fce0000000000 */
.L_x_9:
        /* <DEDUP_REMOVED lines=13> */
.L_x_8:
[----:B------:R-:W-:Y:S05]  /*0600*/  BSYNC.RECONVERGENT B1 ;  /* 0x0000000000017941 */ /* 0x000fea0003800200 */
.L_x_7:
[----:B------:R-:W-:-:S04]  /*0610*/  LOP3.LUT R18, R10, 0x2, RZ, 0xc0, !PT ;  /* 0x000000020a127812 */ /* 0x000fc800078ec0ff */
[----:B------:R-:W-:-:S05]  /*0620*/  IADD3 R18, P0, PT, R13, R18, RZ ;  /* 0x000000120d127210 */ /* 0x000fca0007f1e0ff */
[----:B------:R-:W-:Y:S02]  /*0630*/  IMAD.X R9, RZ, RZ, R9, P0 ;  /* 0x000000ffff097224 */ /* 0x000fe400000e0609 */
[----:B------:R-:W-:-:S03]  /*0640*/  IMAD.SHL.U32 R12, R18, 0x8, RZ ;  /* 0x00000008120c7824 */ /* 0x000fc600078e00ff */
[----:B------:R-:W-:-:S07]  /*0650*/  SHF.L.U64.HI R18, R18, 0x3, R9 ;  /* 0x0000000312127819 */ /* 0x000fce0000010209 */
.L_x_1:
[----:B------:R-:W-:Y:S05]  /*0660*/  BSYNC.RECONVERGENT B0 ;  /* 0x0000000000007941 */ /* 0x000fea0003800200 */
.L_x_0:
[----:B------:R-:W-:Y:S01]  /*0670*/  IADD3 RZ, P0, PT, R2, 0x7, RZ ;  /* 0x0000000702ff7810 */ /* 0x000fe20007f1e0ff */
[----:B------:R-:W-:Y:S01]  /*0680*/  IMAD.MOV.U32 R29, RZ, RZ, RZ ;  /* 0x000000ffff1d7224 */ /* 0x000fe200078e00ff */
[----:B------:R-:W-:Y:S01]  /*0690*/  IADD3 RZ, P1, PT, R6, -0x8, RZ ;  /* 0xfffffff806ff7810 */ /* 0x000fe20007f3e0ff */
[----:B------:R-:W-:Y:S02]  /*06a0*/  IMAD.MOV.U32 R15, RZ, RZ, RZ ;  /* 0x000000ffff0f7224 */ /* 0x000fe400078e00ff */
[----:B------:R-:W-:Y:S01]  /*06b0*/  IMAD.X R20, RZ, RZ, R3, P0 ;  /* 0x000000ffff147224 */ /* 0x000fe200000e0603 */
[----:B------:R-:W-:-:S09]  /*06c0*/  IADD3.X R22, PT, PT, R7, -0x1, RZ, P1, !PT ;  /* 0xffffffff07167810 */ /* 0x000fd20000ffe4ff */
.L_x_19:
[----:B------:R-:W-:Y:S01]  /*06d0*/  VIADD R8, R6, 0xfffffff8 ;  /* 0xfffffff806087836 */ /* 0x000fe20000000000 */
[--C-:B------:R-:W-:Y:S02]  /*06e0*/  SHF.R.U64 R11, R12, 0x3, R18.reuse ;  /* 0x000000030c0b7819 */ /* 0x100fe40000001212 */
[----:B------:R-:W-:Y:S02]  /*06f0*/  SHF.R.U32.HI R17, RZ, 0x3, R18 ;  /* 0x00000003ff117819 */ /* 0x000fe40000011612 */
[----:B------:R-:W-:Y:S02]  /*0700*/  ISETP.GE.U32.AND P0, PT, R11, R8, PT ;  /* 0x000000080b00720c */ /* 0x000fe40003f06070 */
[----:B-----5:R-:W-:Y:S02]  /*0710*/  ISETP.LE.U32.AND P1, PT, R4, R29, PT ;  /* 0x0000001d0400720c */ /* 0x020fe40003f23070 */
[----:B------:R-:W-:-:S04]  /*0720*/  ISETP.GE.U32.AND.EX P0, PT, R17, R22, PT, P0 ;  /* 0x000000161100720c */ /* 0x000fc80003f06100 */
[----:B------:R-:W-:-:S13]  /*0730*/  ISETP.LE.U32.OR.EX P0, PT, R5, R15, P0, P1 ;  /* 0x0000000f0500720c */ /* 0x000fda0000703510 */
[----:B------:R-:W-:Y:S05]  /*0740*/  @P0 EXIT ;  /* 0x000000000000094d */ /* 0x000fea0003800000 */
[----:B------:R-:W-:-:S04]  /*0750*/  IADD3 R9, P0, PT, R12, 0x1, RZ ;  /* 0x000000010c097810 */ /* 0x000fc80007f1e0ff */
[----:B------:R-:W-:Y:S01]  /*0760*/  LOP3.LUT R13, R9, 0x7, RZ, 0xc0, !PT ;  /* 0x00000007090d7812 */ /* 0x000fe200078ec0ff */
[----:B------:R-:W-:-:S03]  /*0770*/  IMAD.X R10, RZ, RZ, R18, P0 ;  /* 0x000000ffff0a7224 */ /* 0x000fc600000e0612 */
[----:B------:R-:W-:Y:S02]  /*0780*/  ISETP.NE.AND P0, PT, R13, 0x7, PT ;  /* 0x000000070d00780c */ /* 0x000fe40003f05270 */
[----:B------:R-:W-:Y:S02]  /*0790*/  SHF.R.U64 R9, R9, 0x3, R10 ;  /* 0x0000000309097819 */ /* 0x000fe4000000120a */
[----:B------:R-:W-:Y:S02]  /*07a0*/  SEL R27, RZ, 0x1, P0 ;  /* 0x00000001ff1b7807 */ /* 0x000fe40000000000 */
[----:B------:R-:W-:-:S04]  /*07b0*/  IADD3 R8, P1, PT, R9, R2, RZ ;  /* 0x0000000209087210 */ /* 0x000fc80007f3e0ff */
[----:B------:R-:W-:Y:S02]  /*07c0*/  LEA.HI.X R9, R10, R3, RZ, 0x1d, P1 ;  /* 0x000000030a097211 */ /* 0x000fe400008fecff */
[----:B------:R-:W-:-:S03]  /*07d0*/  IADD3 R26, P1, PT, R27, R8, RZ ;  /* 0x000000081b1a7210 */ /* 0x000fc60007f3e0ff */
[----:B------:R0:W2:Y:S02]  /*07e0*/  LDG.E.U8 R8, desc[UR4][R8.64] ;  /* 0x0000000408087981 */ /* 0x0000a4000c1e1100 */
[----:B------:R-:W-:-:S05]  /*07f0*/  IMAD.X R27, RZ, RZ, R9, P1 ;  /* 0x000000ffff1b7224 */ /* 0x000fca00008e0609 */
[----:B------:R-:W3:Y:S01]  /*0800*/  LDG.E.U8 R26, desc[UR4][R26.64] ;  /* 0x000000041a1a7981 */ /* 0x000ee2000c1e1100 */
[----:B------:R-:W-:-:S05]  /*0810*/  IADD3 R10, P1, PT, R11, R2, RZ ;  /* 0x000000020b0a7210 */ /* 0x000fca0007f3e0ff */
[----:B------:R-:W-:-:S05]  /*0820*/  IMAD.X R11, R17, 0x1, R3, P1 ;  /* 0x00000001110b7824 */ /* 0x000fca00008e0603 */
[----:B------:R1:W5:Y:S01]  /*0830*/  LDG.E.U8 R23, desc[UR4][R10.64] ;  /* 0x000000040a177981 */ /* 0x000362000c1e1100 */
[----:B------:R-:W-:-:S05]  /*0840*/  IMAD.MOV.U32 R24, RZ, RZ, 0x2 ;  /* 0x00000002ff187424 */ /* 0x000fca00078e00ff */
[----:B------:R-:W-:-:S04]  /*0850*/  SHF.L.U32 R14, R24, R13, RZ ;  /* 0x0000000d180e7219 */ /* 0x000fc800000006ff */
[----:B------:R-:W-:Y:S02]  /*0860*/  SEL R17, R14, 0x1, P0 ;  /* 0x000000010e117807 */ /* 0x000fe40000000000 */
[----:B0-----:R-:W-:Y:S01]  /*0870*/  IADD3 R9, P1, PT, R12, 0x3, RZ ;  /* 0x000000030c097810 */ /* 0x001fe20007f3e0ff */
[----:B------:R-:W-:Y:S01]  /*0880*/  BSSY.RECONVERGENT B0, `(.L_x_10) ;  /* 0x00000e9000007945 */ /* 0x000fe20003800200 */
[----:B------:R-:W-:-:S03]  /*0890*/  IMAD.MOV.U32 R25, RZ, RZ, R12 ;  /* 0x000000ffff197224 */ /* 0x000fc600078e000c */
[----:B------:R-:W-:Y:S01]  /*08a0*/  IMAD.MOV.U32 R12, RZ, RZ, R9 ;  /* 0x000000ffff0c7224 */ /* 0x000fe200078e0009 */
[----:B--2---:R-:W-:Y:S02]  /*08b0*/  SHF.R.U32.HI R13, RZ, R13, R8 ;  /* 0x0000000dff0d7219 */ /* 0x004fe40000011608 */
[----:B---3--:R-:W-:-:S04]  /*08c0*/  LOP3.LUT P0, RZ, R17, R26, RZ, 0xc0, !PT ;  /* 0x0000001a11ff7212 */ /* 0x008fc8000780c0ff */
[----:B------:R-:W-:-:S04]  /*08d0*/  SEL R14, RZ, 0x2, !P0 ;  /* 0x00000002ff0e7807 */ /* 0x000fc80004000000 */
[----:B------:R-:W-:-:S05]  /*08e0*/  LOP3.LUT R13, R14, 0x1, R13, 0xf8, !PT ;  /* 0x000000010e0d7812 */ /* 0x000fca00078ef80d */
[----:B------:R-:W-:-:S05]  /*08f0*/  VIADD R8, R13, 0xffffffff ;  /* 0xffffffff0d087836 */ /* 0x000fca0000000000 */
[----:B------:R-:W-:Y:S01]  /*0900*/  ISETP.GE.U32.AND P0, PT, R8, 0x2, PT ;  /* 0x000000020800780c */ /* 0x000fe20003f06070 */
[--C-:B------:R-:W-:Y:S02]  /*0910*/  IMAD.X R8, RZ, RZ, R18.reuse, P1 ;  /* 0x000000ffff087224 */ /* 0x100fe400008e0612 */
[----:B------:R-:W-:Y:S02]  /*0920*/  IMAD.MOV.U32 R14, RZ, RZ, R18 ;  /* 0x000000ffff0e7224 */ /* 0x000fe400078e0012 */
[----:B------:R-:W-:-:S08]  /*0930*/  IMAD.MOV.U32 R18, RZ, RZ, R8 ;  /* 0x000000ffff127224 */ /* 0x000fd000078e0008 */
[----:B-1----:R-:W-:Y:S05]  /*0940*/  @!P0 BRA `(.L_x_11) ;  /* 0x0000000400b48947 */ /* 0x002fea0003800000 */
[----:B------:R-:W-:-:S13]  /*0950*/  ISETP.NE.AND P0, PT, R13, 0x3, PT ;  /* 0x000000030d00780c */ /* 0x000fda0003f05270 */
[----:B------:R-:W-:Y:S05]  /*0960*/  @!P0 BRA `(.L_x_12) ;  /* 0x0000000c00688947 */ /* 0x000fea0003800000 */
[----:B------:R-:W-:-:S04]  /*0970*/  IADD3 R9, P0, PT, R25, 0xa, RZ ;  /* 0x0000000a19097810 */ /* 0x000fc80007f1e0ff */
[----:B------:R-:W-:Y:S01]  /*0980*/  LOP3.LUT R12, R9, 0xfffffff8, RZ, 0xc0, !PT ;  /* 0xfffffff8090c7812 */ /* 0x000fe200078ec0ff */
[----:B------:R-:W-:-:S05]  /*0990*/  IMAD.X R18, RZ, RZ, R14, P0 ;  /* 0x000000ffff127224 */ /* 0x000fca00000e060e */
[--C-:B------:R-:W-:Y:S02]  /*09a0*/  SHF.R.U64 R35, R9, 0x3, R18.reuse ;  /* 0x0000000309237819 */ /* 0x100fe40000001212 */
[----:B------:R-:W-:Y:S02]  /*09b0*/  SHF.R.U32.HI R13, RZ, 0x3, R18 ;  /* 0x00000003ff0d7819 */ /* 0x000fe40000011612 */
[----:B------:R-:W-:-:S04]  /*09c0*/  IADD3 R17, P1, PT, R35, 0x4, RZ ;  /* 0x0000000423117810 */ /* 0x000fc80007f3e0ff */
[----:B------:R-:W-:Y:S01]  /*09d0*/  ISETP.GT.U32.AND P0, PT, R17, R6, PT ;  /* 0x000000061100720c */ /* 0x000fe20003f04070 */
[----:B------:R-:W-:-:S05]  /*09e0*/  IMAD.X R19, RZ, RZ, R13, P1 ;  /* 0x000000ffff137224 */ /* 0x000fca00008e060d */
[----:B------:R-:W-:-:S13]  /*09f0*/  ISETP.GT.U32.AND.EX P0, PT, R19, R7, PT, P0 ;  /* 0x000000071300720c */ /* 0x000fda0003f04100 */
[----:B------:R-:W-:Y:S05]  /*0a00*/  @P0 BRA `(.L_x_12) ;  /* 0x0000000c00400947 */ /* 0x000fea0003800000 */
[----:B------:R-:W-:-:S05]  /*0a10*/  IADD3 R10, P0, PT, R35, R2, RZ ;  /* 0x00000002230a7210 */ /* 0x000fca0007f1e0ff */
[----:B------:R-:W-:-:S05]  /*0a20*/  IMAD.X R11, R13, 0x1, R3, P0 ;  /* 0x000000010d0b7824 */ /* 0x000fca00000e0603 */
[----:B------:R-:W2:Y:S04]  /*0a30*/  LDG.E.U8 R8, desc[UR4][R10.64+0x1] ;  /* 0x000001040a087981 */ /* 0x000ea8000c1e1100 */
[----:B------:R-:W3:Y:S01]  /*0a40*/  LDG.E.U8 R21, desc[UR4][R10.64] ;  /* 0x000000040a157981 */ /* 0x000ee2000c1e1100 */
[----:B------:R-:W-:-:S05]  /*0a50*/  IADD3 R27, P0, PT, R4, -R29, RZ ;  /* 0x8000001d041b7210 */ /* 0x000fca0007f1e0ff */
[----:B------:R-:W-:Y:S02]  /*0a60*/  IMAD.X R31, R5, 0x1, ~R15, P0 ;  /* 0x00000001051f7824 */ /* 0x000fe400000e0e0f */
[----:B--2---:R-:W-:-:S03]  /*0a70*/  IMAD.WIDE.U32 R8, R8, 0x100, RZ ;  /* 0x0000010008087825 */ /* 0x004fc600078e00ff */
[----:B---3--:R-:W-:-:S04]  /*0a80*/  LOP3.LUT R24, R8, R21, RZ, 0xfc, !PT ;  /* 0x0000001508187212 */ /* 0x008fc800078efcff */
[----:B------:R-:W-:-:S04]  /*0a90*/  ISETP.LT.U32.AND P0, PT, R24, R27, PT ;  /* 0x0000001b1800720c */ /* 0x000fc80003f01070 */
[----:B------:R-:W-:-:S04]  /*0aa0*/  ISETP.LT.U32.AND.EX P0, PT, R9, R31, PT, P0 ;  /* 0x0000001f0900720c */ /* 0x000fc80003f01100 */
[----:B------:R-:W-:Y:S02]  /*0ab0*/  SEL R26, R24, R27, P0 ;  /* 0x0000001b181a7207 */ /* 0x000fe40000000000 */
[----:B------:R-:W-:Y:S02]  /*0ac0*/  SEL R28, R9, R31, P0 ;  /* 0x0000001f091c7207 */ /* 0x000fe40000000000 */
[----:B------:R-:W-:-:S04]  /*0ad0*/  IADD3 R21, P1, PT, R26, R17, RZ ;  /* 0x000000111a157210 */ /* 0x000fc80007f3e0ff */
[----:B------:R-:W-:Y:S01]  /*0ae0*/  ISETP.GT.U32.AND P0, PT, R21, R6, PT ;  /* 0x000000061500720c */ /* 0x000fe20003f04070 */
[----:B------:R-:W-:-:S05]  /*0af0*/  IMAD.X R11, R28, 0x1, R19, P1 ;  /* 0x000000011c0b7824 */ /* 0x000fca00008e0613 */
[----:B------:R-:W-:-:S13]  /*0b00*/  ISETP.GT.U32.AND.EX P0, PT, R11, R7, PT, P0 ;  /* 0x000000070b00720c */ /* 0x000fda0003f04100 */
[----:B------:R-:W-:Y:S05]  /*0b10*/  @P0 BRA `(.L_x_12) ;  /* 0x0000000800fc0947 */ /* 0x000fea0003800000 */
[----:B------:R-:W-:Y:S01]  /*0b20*/  ISETP.NE.U32.AND P0, PT, R26, RZ, PT ;  /* 0x000000ff1a00720c */ /* 0x000fe20003f05070 */
[----:B------:R-:W-:Y:S03]  /*0b30*/  BSSY.RECONVERGENT B1, `(.L_x_13) ;  /* 0x0000049000017945 */ /* 0x000fe60003800200 */
[----:B------:R-:W-:-:S13]  /*0b40*/  ISETP.NE.AND.EX P0, PT, R28, RZ, PT, P0 ;  /* 0x000000ff1c00720c */ /* 0x000fda0003f05300 */
[----:B------:R-:W-:Y:S05]  /*0b50*/  @!P0 BRA `(.L_x_14) ;  /* 0x0000000400188947 */ /* 0x000fea0003800000 */
[C---:B------:R-:W-:Y:S01]  /*0b60*/  ISETP.GE.U32.AND P1, PT, R26.reuse, 0x4, PT ;  /* 0x000000041a00780c */ /* 0x040fe20003f26070 */
[----:B------:R-:W-:Y:S01]  /*0b70*/  BSSY.RECONVERGENT B2, `(.L_x_15) ;  /* 0x0000027000027945 */ /* 0x000fe20003800200 */
[----:B------:R-:W-:Y:S01]  /*0b80*/  LOP3.LUT R18, R26, 0x3, RZ, 0xc0, !PT ;  /* 0x000000031a127812 */ /* 0x000fe200078ec0ff */
[----:B------:R-:W-:Y:S01]  /*0b90*/  IMAD.MOV.U32 R33, RZ, RZ, RZ ;  /* 0x000000ffff217224 */ /* 0x000fe200078e00ff */
[----:B------:R-:W-:Y:S01]  /*0ba0*/  ISETP.GE.U32.AND.EX P1, PT, R28, RZ, PT, P1 ;  /* 0x000000ff1c00720c */ /* 0x000fe20003f26110 */
[----:B------:R-:W-:Y:S01]  /*0bb0*/  IMAD.MOV.U32 R31, RZ, RZ, RZ ;  /* 0x000000ffff1f7224 */ /* 0x000fe200078e00ff */
[----:B------:R-:W-:Y:S01]  /*0bc0*/  ISETP.NE.U32.AND P0, PT, R18, RZ, PT ;  /* 0x000000ff1200720c */ /* 0x000fe20003f05070 */
[----:B------:R-:W-:Y:S02]  /*0bd0*/  IMAD.MOV.U32 R27, RZ, RZ, R29 ;  /* 0x000000ffff1b7224 */ /* 0x000fe400078e001d */
[----:B------:R-:W-:Y:S01]  /*0be0*/  IMAD.MOV.U32 R21, RZ, RZ, R15 ;  /* 0x000000ffff157224 */ /* 0x000fe200078e000f */
[----:B------:R-:W-:-:S07]  /*0bf0*/  ISETP.NE.AND.EX P0, PT, RZ, RZ, PT, P0 ;  /* 0x000000ffff00720c */ /* 0x000fce0003f05300 */
[----:B------:R-:W-:Y:S06]  /*0c00*/  @!P1 BRA `(.L_x_16) ;  /* 0x0000000000749947 */ /* 0x000fec0003800000 */
[----:B------:R-:W-:Y:S01]  /*0c10*/  VIADD R30, R2, 0x7 ;  /* 0x00000007021e7836 */ /* 0x000fe20000000000 */
[----:B------:R-:W-:Y:S01]  /*0c20*/  LOP3.LUT R33, R26, 0xfffc, RZ, 0xc0, !PT ;  /* 0x0000fffc1a217812 */ /* 0x000fe200078ec0ff */
[----:B------:R-:W-:Y:S02]  /*0c30*/  IMAD.MOV.U32 R21, RZ, RZ, R15 ;  /* 0x000000ffff157224 */ /* 0x000fe400078e000f */
[----:B------:R-:W-:Y:S01]  /*0c40*/  IMAD.MOV.U32 R27, RZ, RZ, R29 ;  /* 0x000000ffff1b7224 */ /* 0x000fe200078e001d */
[----:B------:R-:W-:Y:S01]  /*0c50*/  IADD3 R30, P1, PT, R35, R30, RZ ;  /* 0x0000001e231e7210 */ /* 0x000fe20007f3e0ff */
[----:B------:R-:W-:Y:S02]  /*0c60*/  IMAD.MOV.U32 R28, RZ, RZ, RZ ;  /* 0x000000ffff1c7224 */ /* 0x000fe400078e00ff */
[----:B------:R-:W-:Y:S02]  /*0c70*/  IMAD.MOV.U32 R26, RZ, RZ, R33 ;  /* 0x000000ffff1a7224 */ /* 0x000fe400078e0021 */
[----:B------:R-:W-:-:S08]  /*0c80*/  IMAD.X R15, R13, 0x1, R20, P1 ;  /* 0x000000010d0f7824 */ /* 0x000fd000008e0614 */
.L_x_17:
[----:B------:R-:W-:Y:S02]  /*0c90*/  IMAD.MOV.U32 R10, RZ, RZ, R30 ;  /* 0x000000ffff0a7224 */ /* 0x000fe400078e001e */
[----:B------:R-:W-:-:S05]  /*0ca0*/  IMAD.MOV.U32 R11, RZ, RZ, R15 ;  /* 0x000000ffff0b7224 */ /* 0x000fca00078e000f */
[----:B------:R-:W2:Y:S01]  /*0cb0*/  LDG.E.U8 R15, desc[UR4][R10.64+-0x3] ;  /* 0xfffffd040a0f7981 */ /* 0x000ea2000c1e1100 */
[----:B-1----:R-:W-:-:S05]  /*0cc0*/  IADD3 R12, P1, PT, R27, R0, RZ ;  /* 0x000000001b0c7210 */ /* 0x002fca0007f3e0ff */
[----:B------:R-:W-:-:S05]  /*0cd0*/  IMAD.X R13, R21, 0x1, R16, P1 ;  /* 0x00000001150d7824 */ /* 0x000fca00008e0610 */
[----:B--2---:R0:W-:Y:S04]  /*0ce0*/  STG.E.U8 desc[UR4][R12.64], R15 ;  /* 0x0000000f0c007986 */ /* 0x0041e8000c101104 */
[----:B------:R-:W2:Y:S04]  /*0cf0*/  LDG.E.U8 R29, desc[UR4][R10.64+-0x2] ;  /* 0xfffffe040a1d7981 */ /* 0x000ea8000c1e1100 */
[----:B--2---:R1:W-:Y:S04]  /*0d00*/  STG.E.U8 desc[UR4][R12.64+0x1], R29 ;  /* 0x0000011d0c007986 */ /* 0x0043e8000c101104 */
[----:B------:R-:W2:Y:S01]  /*0d10*/  LDG.E.U8 R35, desc[UR4][R10.64+-0x1] ;  /* 0xffffff040a237981 */ /* 0x000ea2000c1e1100 */
[----:B------:R-:W-:-:S03]  /*0d20*/  IADD3 R26, P1, PT, R26, -0x4, RZ ;  /* 0xfffffffc1a1a7810 */ /* 0x000fc60007f3e0ff */
[----:B--2---:R1:W-:Y:S04]  /*0d30*/  STG.E.U8 desc[UR4][R12.64+0x2], R35 ;  /* 0x000002230c007986 */ /* 0x0043e8000c101104 */
[----:B------:R-:W2:Y:S01]  /*0d40*/  LDG.E.U8 R37, desc[UR4][R10.64] ;  /* 0x000000040a257981 */ /* 0x000ea2000c1e1100 */
[----:B------:R-:W-:Y:S02]  /*0d50*/  IADD3.X R28, PT, PT, R28, -0x1, RZ, P1, !PT ;  /* 0xffffffff1c1c7810 */ /* 0x000fe40000ffe4ff */
[----:B------:R-:W-:Y:S02]  /*0d60*/  ISETP.NE.U32.AND P1, PT, R26, RZ, PT ;  /* 0x000000ff1a00720c */ /* 0x000fe40003f25070 */
[----:B------:R-:W-:Y:S02]  /*0d70*/  IADD3 R27, P2, PT, R27, 0x4, RZ ;  /* 0x000000041b1b7810 */ /* 0x000fe40007f5e0ff */
[----:B------:R-:W-:-:S02]  /*0d80*/  ISETP.NE.AND.EX P1, PT, R28, RZ, PT, P1 ;  /* 0x000000ff1c00720c */ /* 0x000fc40003f25310 */
[----:B------:R-:W-:Y:S01]  /*0d90*/  IADD3 R30, P3, PT, R10, 0x4, RZ ;  /* 0x000000040a1e7810 */ /* 0x000fe20007f7e0ff */
[----:B------:R-:W-:-:S04]  /*0da0*/  IMAD.X R21, RZ, RZ, R21, P2 ;  /* 0x000000ffff157224 */ /* 0x000fc800010e0615 */
[----:B0-----:R-:W-:Y:S01]  /*0db0*/  IMAD.X R15, RZ, RZ, R11, P3 ;  /* 0x000000ffff0f7224 */ /* 0x001fe200018e060b */
[----:B--2---:R1:W-:Y:S05]  /*0dc0*/  STG.E.U8 desc[UR4][R12.64+0x3], R37 ;  /* 0x000003250c007986 */ /* 0x0043ea000c101104 */
[----:B------:R-:W-:Y:S05]  /*0dd0*/  @P1 BRA `(.L_x_17) ;  /* 0xfffffffc00ac1947 */ /* 0x000fea000383ffff */
.L_x_16:
[----:B------:R-:W-:Y:S05]  /*0de0*/  BSYNC.RECONVERGENT B2 ;  /* 0x0000000000027941 */ /* 0x000fea0003800200 */
.L_x_15:
[----:B-1----:R-:W-:Y:S02]  /*0df0*/  IMAD.MOV.U32 R29, RZ, RZ, R27 ;  /* 0x000000ffff1d7224 */ /* 0x002fe400078e001b */
[----:B------:R-:W-:Y:S01]  /*0e00*/  IMAD.MOV.U32 R15, RZ, RZ, R21 ;  /* 0x000000ffff0f7224 */ /* 0x000fe200078e0015 */
[----:B------:R-:W-:Y:S06]  /*0e10*/  @!P0 BRA `(.L_x_14) ;  /* 0x0000000000688947 */ /* 0x000fec0003800000 */
[----:B------:R-:W-:-:S05]  /*0e20*/  IADD3 R10, P0, PT, R25, 0xa, RZ ;  /* 0x0000000a190a7810 */ /* 0x000fca0007f1e0ff */
[----:B------:R-:W-:-:S05]  /*0e30*/  IMAD.X R11, RZ, RZ, R14, P0 ;  /* 0x000000ffff0b7224 */ /* 0x000fca00000e060e */
[--C-:B------:R-:W-:Y:S02]  /*0e40*/  SHF.R.U64 R10, R10, 0x3, R11.reuse ;  /* 0x000000030a0a7819 */ /* 0x100fe4000000120b */
[----:B------:R-:W-:Y:S02]  /*0e50*/  SHF.R.U32.HI R11, RZ, 0x3, R11 ;  /* 0x00000003ff0b7819 */ /* 0x000fe4000001160b */
[----:B------:R-:W-:-:S04]  /*0e60*/  IADD3 R10, P0, P1, R33, R2, R10 ;  /* 0x00000002210a7210 */ /* 0x000fc8000791e00a */
[----:B------:R-:W-:-:S05]  /*0e70*/  IADD3.X R11, PT, PT, R31, R3, R11, P0, P1 ;  /* 0x000000031f0b7210 */ /* 0x000fca00007e240b */
[----:B------:R-:W2:Y:S01]  /*0e80*/  LDG.E.U8 R31, desc[UR4][R10.64+0x4] ;  /* 0x000004040a1f7981 */ /* 0x000ea2000c1e1100 */
[C---:B------:R-:W-:Y:S02]  /*0e90*/  IADD3 R12, P0, PT, R27.reuse, R0, RZ ;  /* 0x000000001b0c7210 */ /* 0x040fe40007f1e0ff */
[----:B------:R-:W-:-:S03]  /*0ea0*/  IADD3 R29, P1, PT, R27, 0x1, RZ ;  /* 0x000000011b1d7810 */ /* 0x000fc60007f3e0ff */
[----:B------:R-:W-:Y:S01]  /*0eb0*/  IMAD.X R13, R21, 0x1, R16, P0 ;  /* 0x00000001150d7824 */ /* 0x000fe200000e0610 */
[----:B------:R-:W-:Y:S01]  /*0ec0*/  ISETP.NE.U32.AND P0, PT, R18, 0x1, PT ;  /* 0x000000011200780c */ /* 0x000fe20003f05070 */
[----:B------:R-:W-:-:S03]  /*0ed0*/  IMAD.X R15, RZ, RZ, R21, P1 ;  /* 0x000000ffff0f7224 */ /* 0x000fc600008e0615 */
[----:B------:R-:W-:Y:S01]  /*0ee0*/  ISETP.NE.AND.EX P0, PT, RZ, RZ, PT, P0 ;  /* 0x000000ffff00720c */ /* 0x000fe20003f05300 */
[----:B--2---:R0:W-:-:S12]  /*0ef0*/  STG.E.U8 desc[UR4][R12.64], R31 ;  /* 0x0000001f0c007986 */ /* 0x0041d8000c101104 */
[----:B------:R-:W-:Y:S05]  /*0f00*/  @!P0 BRA `(.L_x_14) ;  /* 0x00000000002c8947 */ /* 0x000fea0003800000 */
[----:B0-----:R-:W2:Y:S01]  /*0f10*/  LDG.E.U8 R31, desc[UR4][R10.64+0x5] ;  /* 0x000005040a1f7981 */ /* 0x001ea2000c1e1100 */
[----:B------:R-:W-:Y:S02]  /*0f20*/  ISETP.NE.U32.AND P0, PT, R18, 0x2, PT ;  /* 0x000000021200780c */ /* 0x000fe40003f05070 */
[----:B------:R-:W-:Y:S02]  /*0f30*/  IADD3 R29, P1, PT, R27, 0x2, RZ ;  /* 0x000000021b1d7810 */ /* 0x000fe40007f3e0ff */
[----:B------:R-:W-:-:S03]  /*0f40*/  ISETP.NE.AND.EX P0, PT, RZ, RZ, PT, P0 ;  /* 0x000000ffff00720c */ /* 0x000fc60003f05300 */
[----:B------:R-:W-:Y:S01]  /*0f50*/  IMAD.X R15, RZ, RZ, R21, P1 ;  /* 0x000000ffff0f7224 */ /* 0x000fe200008e0615 */
[----:B--2---:R1:W-:Y:S09]  /*0f60*/  STG.E.U8 desc[UR4][R12.64+0x1], R31 ;  /* 0x0000011f0c007986 */ /* 0x0043f2000c101104 */
[----:B------:R-:W-:Y:S05]  /*0f70*/  @!P0 BRA `(.L_x_14) ;  /* 0x0000000000108947 */ /* 0x000fea0003800000 */
[----:B------:R-:W2:Y:S01]  /*0f80*/  LDG.E.U8 R11, desc[UR4][R10.64+0x6] ;  /* 0x000006040a0b7981 */ /* 0x000ea2000c1e1100 */
[----:B------:R-:W-:-:S05]  /*0f90*/  IADD3 R29, P0, PT, R27, 0x3, RZ ;  /* 0x000000031b1d7810 */ /* 0x000fca0007f1e0ff */
[----:B------:R-:W-:Y:S01]  /*0fa0*/  IMAD.X R15, RZ, RZ, R21, P0 ;  /* 0x000000ffff0f7224 */ /* 0x000fe200000e0615 */
[----:B--2---:R2:W-:Y:S07]  /*0fb0*/  STG.E.U8 desc[UR4][R12.64+0x2], R11 ;  /* 0x0000020b0c007986 */ /* 0x0045ee000c101104 */
.L_x_14:
[----:B------:R-:W-:Y:S05]  /*0fc0*/  BSYNC.RECONVERGENT B1 ;  /* 0x0000000000017941 */ /* 0x000fea0003800200 */
.L_x_13:
[----:B------:R-:W-:-:S05]  /*0fd0*/  IADD3 R17, P0, PT, R24, R17, RZ ;  /* 0x0000001118117210 */ /* 0x000fca0007f1e0ff */
[----:B------:R-:W-:Y:S02]  /*0fe0*/  IMAD.X R8, R9, 0x1, R19, P0 ;  /* 0x0000000109087824 */ /* 0x000fe400000e0613 */
[----:B012---:R-:W-:-:S03]  /*0ff0*/  IMAD.SHL.U32 R12, R17, 0x8, RZ ;  /* 0x00000008110c7824 */ /* 0x007fc600078e00ff */
[----:B------:R-:W-:Y:S01]  /*1000*/  SHF.L.U64.HI R18, R17, 0x3, R8 ;  /* 0x0000000311127819 */ /* 0x000fe20000010208 */
[----:B------:R-:W-:Y:S06]  /*1010*/  BRA `(.L_x_12) ;  /* 0x0000000400bc7947 */ /* 0x000fec0003800000 */
.L_x_11:
[--C-:B------:R-:W-:Y:S02]  /*1020*/  SHF.R.U64 R13, R12, 0x3, R18.reuse ;  /* 0x000000030c0d7819 */ /* 0x100fe40000001212 */
[----:B------:R-:W-:Y:S02]  /*1030*/  IADD3 R26, P1, PT, R6, -0x2, RZ ;  /* 0xfffffffe061a7810 */ /* 0x000fe40007f3e0ff */
[----:B------:R-:W-:Y:S02]  /*1040*/  SHF.R.U32.HI R10, RZ, 0x3, R18 ;  /* 0x00000003ff0a7819 */ /* 0x000fe40000011612 */
[----:B------:R-:W-:Y:S02]  /*1050*/  ISETP.GE.U32.AND P0, PT, R13, R26, PT ;  /* 0x0000001a0d00720c */ /* 0x000fe40003f06070 */
[----:B------:R-:W-:-:S04]  /*1060*/  IADD3.X R27, PT, PT, R7, -0x1, RZ, P1, !PT ;  /* 0xffffffff071b7810 */ /* 0x000fc80000ffe4ff */
[----:B------:R-:W-:-:S13]  /*1070*/  ISETP.GE.U32.AND.EX P0, PT, R10, R27, PT, P0 ;  /* 0x0000001b0a00720c */ /* 0x000fda0003f06100 */
[----:B------:R-:W-:Y:S05]  /*1080*/  @P0 BRA `(.L_x_12) ;  /* 0x0000000400a00947 */ /* 0x000fea0003800000 */
[----:B------:R-:W-:Y:S02]  /*1090*/  IMAD.MOV.U32 R19, RZ, RZ, R29 ;  /* 0x000000ffff137224 */ /* 0x000fe400078e001d */
[----:B------:R-:W-:Y:S02]  /*10a0*/  IMAD.MOV.U32 R21, RZ, RZ, R15 ;  /* 0x000000ffff157224 */ /* 0x000fe400078e000f */
[----:B------:R-:W-:-:S07]  /*10b0*/  IMAD.MOV.U32 R17, RZ, RZ, R12 ;  /* 0x000000ffff117224 */ /* 0x000fce00078e000c */
.L_x_18:
[----:B------:R-:W-:Y:S02]  /*10c0*/  LOP3.LUT R28, R17, 0x7, RZ, 0xc0, !PT ;  /* 0x00000007111c7812 */ /* 0x000fe400078ec0ff */
[----:B------:R-:W-:-:S03]  /*10d0*/  IADD3 R8, P1, PT, R13, R2, RZ ;  /* 0x000000020d087210 */ /* 0x000fc60007f3e0ff */
[----:B------:R-:W-:Y:S02]  /*10e0*/  VIADD R34, R28, 0x1 ;  /* 0x000000011c227836 */ /* 0x000fe40000000000 */
[----:B------:R-:W-:-:S03]  /*10f0*/  IMAD.X R9, R10, 0x1, R3, P1 ;  /* 0x000000010a097824 */ /* 0x000fc600008e0603 */
[C---:B------:R-:W-:Y:S02]  /*1100*/  ISETP.NE.AND P0, PT, R34.reuse, 0x8, PT ;  /* 0x000000082200780c */ /* 0x040fe40003f05270 */
[----:B------:R-:W2:Y:S02]  /*1110*/  LDG.E.U8 R31, desc[UR4][R8.64] ;  /* 0x00000004081f7981 */ /* 0x000ea4000c1e1100 */
[----:B------:R-:W-:Y:S02]  /*1120*/  SEL R34, R34, RZ, P0 ;  /* 0x000000ff22227207 */ /* 0x000fe40000000000 */
[----:B------:R-:W-:-:S03]  /*1130*/  SEL R11, RZ, 0x1, P0 ;  /* 0x00000001ff0b7807 */ /* 0x000fc60000000000 */
[----:B------:R-:W-:Y:S01]  /*1140*/  VIADD R36, R34, 0x1 ;  /* 0x0000000122247836 */ /* 0x000fe20000000000 */
[----:B------:R-:W-:-:S04]  /*1150*/  IADD3 R10, P1, PT, R11, R8, RZ ;  /* 0x000000080b0a7210 */ /* 0x000fc80007f3e0ff */
[----:B------:R-:W-:Y:S01]  /*1160*/  ISETP.NE.AND P0, PT, R36, 0x8, PT ;  /* 0x000000082400780c */ /* 0x000fe20003f05270 */
[----:B------:R-:W-:-:S03]  /*1170*/  IMAD.X R11, RZ, RZ, R9, P1 ;  /* 0x000000ffff0b7224 */ /* 0x000fc600008e0609 */
[----:B------:R-:W-:-:S04]  /*1180*/  SEL R13, RZ, 0x1, P0 ;  /* 0x00000001ff0d7807 */ /* 0x000fc80000000000 */
[----:B------:R-:W-:-:S05]  /*1190*/  IADD3 R12, P1, PT, R13, R10, RZ ;  /* 0x0000000a0d0c7210 */ /* 0x000fca0007f3e0ff */
[----:B------:R-:W-:Y:S02]  /*11a0*/  IMAD.X R13, RZ, RZ, R11, P1 ;  /* 0x000000ffff0d7224 */ /* 0x000fe400008e060b */
[----:B------:R-:W3:Y:S04]  /*11b0*/  LDG.E.U8 R11, desc[UR4][R10.64] ;  /* 0x000000040a0b7981 */ /* 0x000ee8000c1e1100 */
[----:B------:R0:W4:Y:S01]  /*11c0*/  LDG.E.U8 R35, desc[UR4][R12.64] ;  /* 0x000000040c237981 */ /* 0x000122000c1e1100 */
[----:B------:R-:W-:-:S05]  /*11d0*/  SEL R36, R36, RZ, P0 ;  /* 0x000000ff24247207 */ /* 0x000fca0000000000 */
[----:B------:R-:W-:-:S05]  /*11e0*/  VIADD R30, R36, 0x1 ;  /* 0x00000001241e7836 */ /* 0x000fca0000000000 */
[----:B------:R-:W-:-:S04]  /*11f0*/  ISETP.NE.AND P0, PT, R30, 0x8, PT ;  /* 0x000000081e00780c */ /* 0x000fc80003f05270 */
[----:B------:R-:W-:Y:S02]  /*1200*/  SEL R30, R30, RZ, P0 ;  /* 0x000000ff1e1e7207 */ /* 0x000fe40000000000 */
[----:B------:R-:W-:-:S03]  /*1210*/  SEL R15, RZ, 0x1, P0 ;  /* 0x00000001ff0f7807 */ /* 0x000fc60000000000 */
[----:B------:R-:W-:Y:S01]  /*1220*/  VIADD R29, R30, 0x1 ;  /* 0x000000011e1d7836 */ /* 0x000fe20000000000 */
[----:B------:R-:W-:-:S04]  /*1230*/  IADD3 R14, P1, PT, R15, R12, RZ ;  /* 0x0000000c0f0e7210 */ /* 0x000fc80007f3e0ff */
[----:B------:R-:W-:Y:S01]  /*1240*/  ISETP.NE.AND P0, PT, R29, 0x8, PT ;  /* 0x000000081d00780c */ /* 0x000fe20003f05270 */
[----:B------:R-:W-:-:S03]  /*1250*/  IMAD.X R15, RZ, RZ, R13, P1 ;  /* 0x000000ffff0f7224 */ /* 0x000fc600008e060d */
[----:B------:R-:W-:Y:S02]  /*1260*/  SEL R29, R29, RZ, P0 ;  /* 0x000000ff1d1d7207 */ /* 0x000fe40000000000 */
[----:B0-----:R-:W-:Y:S01]  /*1270*/  SEL R13, RZ, 0x1, P0 ;  /* 0x00000001ff0d7807 */ /* 0x001fe20000000000 */
[----:B------:R0:W2:Y:S02]  /*1280*/  LDG.E.U8 R33, desc[UR4][R14.64] ;  /* 0x000000040e217981 */ /* 0x0000a4000c1e1100 */
[----:B------:R-:W-:-:S05]  /*1290*/  VIADD R32, R29, 0x1 ;  /* 0x000000011d207836 */ /* 0x000fca0000000000 */
[----:B------:R-:W-:-:S04]  /*12a0*/  ISETP.NE.AND P0, PT, R32, 0x8, PT ;  /* 0x000000082000780c */ /* 0x000fc80003f05270 */
[----:B------:R-:W-:Y:S02]  /*12b0*/  SEL R32, R32, RZ, P0 ;  /* 0x000000ff20207207 */ /* 0x000fe40000000000 */
[----:B------:R-:W-:-:S03]  /*12c0*/  IADD3 R10, P1, PT, R13, R14, RZ ;  /* 0x0000000e0d0a7210 */ /* 0x000fc60007f3e0ff */
[----:B------:R-:W-:Y:S01]  /*12d0*/  VIADD R37, R32, 0x1 ;  /* 0x0000000120257836 */ /* 0x000fe20000000000 */
[----:B------:R-:W-:-:S04]  /*12e0*/  SEL R13, RZ, 0x1, P0 ;  /* 0x00000001ff0d7807 */ /* 0x000fc80000000000 */
[----:B------:R-:W-:-:S04]  /*12f0*/  ISETP.NE.AND P0, PT, R37, 0x8, PT ;  /* 0x000000082500780c */ /* 0x000fc80003f05270 */
[----:B------:R-:W-:Y:S02]  /*1300*/  SEL R9, RZ, 0x1, P0 ;  /* 0x00000001ff097807 */ /* 0x000fe40000000000 */
[----:B------:R-:W-:-:S04]  /*1310*/  SEL R37, R37, RZ, P0 ;  /* 0x000000ff25257207 */ /* 0x000fc80000000000 */
[----:B------:R-:W-:Y:S02]  /*1320*/  ISETP.NE.AND P0, PT, R37, 0x7, PT ;  /* 0x000000072500780c */ /* 0x000fe40003f05270 */
[----:B---3--:R-:W-:Y:S01]  /*1330*/  SHF.R.U32.HI R34, RZ, R34, R11 ;  /* 0x00000022ff227219 */ /* 0x008fe2000001160b */
[----:B------:R-:W-:Y:S01]  /*1340*/  IMAD.X R11, RZ, RZ, R15, P1 ;  /* 0x000000ffff0b7224 */ /* 0x000fe200008e060f */
[----:B------:R-:W-:Y:S02]  /*1350*/  IADD3 R12, P1, PT, R13, R10, RZ ;  /* 0x0000000a0d0c7210 */ /* 0x000fe40007f3e0ff */
[----:B0-----:R-:W-:Y:S02]  /*1360*/  SEL R15, RZ, 0x1, P0 ;  /* 0x00000001ff0f7807 */ /* 0x001fe40000000000 */
[----:B------:R-:W3:Y:S01]  /*1370*/  LDG.E.U8 R10, desc[UR4][R10.64] ;  /* 0x000000040a0a7981 */ /* 0x000ee2000c1e1100 */
[----:B------:R-:W-:Y:S01]  /*1380*/  IMAD.X R13, RZ, RZ, R11, P1 ;  /* 0x000000ffff0d7224 */ /* 0x000fe200008e060b */
[----:B------:R-:W-:-:S02]  /*1390*/  IADD3 R8, P1, PT, R9, R12, RZ ;  /* 0x0000000c09087210 */ /* 0x000fc40007f3e0ff */
[----:B----4-:R-:W-:Y:S02]  /*13a0*/  SHF.R.U32.HI R35, RZ, R36, R35 ;  /* 0x00000024ff237219 */ /* 0x010fe40000011623 */
[----:B------:R-:W4:Y:S01]  /*13b0*/  LDG.E.U8 R12, desc[UR4][R12.64] ;  /* 0x000000040c0c7981 */ /* 0x000f22000c1e1100 */
[----:B------:R-:W-:Y:S01]  /*13c0*/  IMAD.X R9, RZ, RZ, R13, P1 ;  /* 0x000000ffff097224 */ /* 0x000fe200008e060d */
[----:B------:R-:W-:-:S04]  /*13d0*/  IADD3 R14, P1, PT, R15, R8, RZ ;  /* 0x000000080f0e7210 */ /* 0x000fc80007f3e0ff */
[----:B------:R0:W4:Y:S01]  /*13e0*/  LDG.E.U8 R36, desc[UR4][R8.64] ;  /* 0x0000000408247981 */ /* 0x000122000c1e1100 */
[----:B------:R-:W-:-:S05]  /*13f0*/  IMAD.X R15, RZ, RZ, R9, P1 ;  /* 0x000000ffff0f7224 */ /* 0x000fca00008e0609 */
[----:B------:R-:W4:Y:S01]  /*1400*/  LDG.E.U8 R14, desc[UR4][R14.64] ;  /* 0x000000040e0e7981 */ /* 0x000f22000c1e1100 */
[----:B------:R-:W-:Y:S02]  /*1410*/  LOP3.LUT R34, R34, 0x1, RZ, 0xc0, !PT ;  /* 0x0000000122227812 */ /* 0x000fe400078ec0ff */
[----:B------:R-:W-:Y:S02]  /*1420*/  LOP3.LUT R35, R35, 0x1, RZ, 0xc0, !PT ;  /* 0x0000000123237812 */ /* 0x000fe400078ec0ff */
[----:B------:R-:W-:Y:S02]  /*1430*/  ISETP.NE.U32.AND P1, PT, R34, 0x1, PT ;  /* 0x000000012200780c */ /* 0x000fe40003f25070 */
[----:B--2---:R-:W-:-:S04]  /*1440*/  SHF.R.U32.HI R33, RZ, R30, R33 ;  /* 0x0000001eff217219 */ /* 0x004fc80000011621 */
[----:B------:R-:W-:Y:S02]  /*1450*/  LOP3.LUT R33, R33, 0x1, RZ, 0xc0, !PT ;  /* 0x0000000121217812 */ /* 0x000fe400078ec0ff */
[----:B0-----:R-:W-:Y:S02]  /*1460*/  SEL R8, RZ, 0x2, P1 ;  /* 0x00000002ff087807 */ /* 0x001fe40000800000 */
[----:B------:R-:W-:Y:S02]  /*1470*/  SHF.R.U32.HI R31, RZ, R28, R31 ;  /* 0x0000001cff1f7219 */ /* 0x000fe4000001161f */
[----:B------:R-:W-:Y:S02]  /*1480*/  ISETP.NE.U32.AND P1, PT, R35, 0x1, PT ;  /* 0x000000012300780c */ /* 0x000fe40003f25070 */
[----:B------:R-:W-:Y:S02]  /*1490*/  ISETP.NE.U32.AND P2, PT, R33, 0x1, PT ;  /* 0x000000012100780c */ /* 0x000fe40003f45070 */
[----:B------:R-:W-:-:S02]  /*14a0*/  LOP3.LUT R8, R8, 0x1, R31, 0xf8, !PT ;  /* 0x0000000108087812 */ /* 0x000fc400078ef81f */
[----:B------:R-:W-:Y:S02]  /*14b0*/  SEL R9, RZ, 0x4, P1 ;  /* 0x00000004ff097807 */ /* 0x000fe40000800000 */
[----:B------:R-:W-:-:S04]  /*14c0*/  SEL R11, RZ, 0x8, P2 ;  /* 0x00000008ff0b7807 */ /* 0x000fc80001000000 */
[----:B------:R-:W-:Y:S02]  /*14d0*/  LOP3.LUT R8, R11, R9, R8, 0xfe, !PT ;  /* 0x000000090b087212 */ /* 0x000fe400078efe08 */
[----:B------:R-:W-:-:S04]  /*14e0*/  SHF.L.U32 R9, R24, R37, RZ ;  /* 0x0000002518097219 */ /* 0x000fc800000006ff */
[----:B------:R-:W-:Y:S02]  /*14f0*/  SEL R11, R9, 0x1, P0 ;  /* 0x00000001090b7807 */ /* 0x000fe40000000000 */
[----:B---3--:R-:W-:Y:S02]  /*1500*/  SHF.R.U32.HI R10, RZ, R29, R10 ;  /* 0x0000001dff0a7219 */ /* 0x008fe4000001160a */
[----:B----4-:R-:W-:Y:S02]  /*1510*/  SHF.R.U32.HI R12, RZ, R32, R12 ;  /* 0x00000020ff0c7219 */ /* 0x010fe4000001160c */
[----:B------:R-:W-:Y:S02]  /*1520*/  LOP3.LUT R10, R10, 0x1, RZ, 0xc0, !PT ;  /* 0x000000010a0a7812 */ /* 0x000fe400078ec0ff */
[----:B------:R-:W-:Y:S02]  /*1530*/  SHF.R.U32.HI R36, RZ, R37, R36 ;  /* 0x00000025ff247219 */ /* 0x000fe40000011624 */
[----:B------:R-:W-:-:S02]  /*1540*/  LOP3.LUT R12, R12, 0x1, RZ, 0xc0, !PT ;  /* 0x000000010c0c7812 */ /* 0x000fc400078ec0ff */
[----:B------:R-:W-:Y:S02]  /*1550*/  LOP3.LUT R36, R36, 0x1, RZ, 0xc0, !PT ;  /* 0x0000000124247812 */ /* 0x000fe400078ec0ff */
[----:B------:R-:W-:Y:S02]  /*1560*/  ISETP.NE.U32.AND P1, PT, R10, 0x1, PT ;  /* 0x000000010a00780c */ /* 0x000fe40003f25070 */
[----:B------:R-:W-:Y:S02]  /*1570*/  ISETP.NE.U32.AND P2, PT, R12, 0x1, PT ;  /* 0x000000010c00780c */ /* 0x000fe40003f45070 */
[----:B------:R-:W-:Y:S02]  /*1580*/  ISETP.NE.U32.AND P0, PT, R36, 0x1, PT ;  /* 0x000000012400780c */ /* 0x000fe40003f05070 */
[----:B------:R-:W-:Y:S02]  /*1590*/  SEL R9, RZ, 0x10, P1 ;  /* 0x00000010ff097807 */ /* 0x000fe40000800000 */
[----:B------:R-:W-:-:S02]  /*15a0*/  SEL R10, RZ, 0x20, P2 ;  /* 0x00000020ff0a7807 */ /* 0x000fc40001000000 */
[----:B------:R-:W-:Y:S02]  /*15b0*/  LOP3.LUT P1, RZ, R11, R14, RZ, 0xc0, !PT ;  /* 0x0000000e0bff7212 */ /* 0x000fe4000782c0ff */
[----:B------:R-:W-:Y:S02]  /*15c0*/  SEL R11, RZ, 0x40, P0 ;  /* 0x00000040ff0b7807 */ /* 0x000fe40000000000 */
[----:B------:R-:W-:Y:S02]  /*15d0*/  IADD3 R17, P0, PT, R17, 0x8, RZ ;  /* 0x0000000811117810 */ /* 0x000fe40007f1e0ff */
[----:B------:R-:W-:Y:S02]  /*15e0*/  LOP3.LUT R10, R10, R9, R8, 0xfe, !PT ;  /* 0x000000090a0a7212 */ /* 0x000fe400078efe08 */
[----:B------:R-:W-:Y:S01]  /*15f0*/  IADD3 R8, P2, PT, R19, R0, RZ ;  /* 0x0000000013087210 */ /* 0x000fe20007f5e0ff */
[----:B------:R-:W-:Y:S01]  /*1600*/  IMAD.X R18, RZ, RZ, R18, P0 ;  /* 0x000000ffff127224 */ /* 0x000fe200000e0612 */
[----:B------:R-:W-:-:S02]  /*1610*/  SEL R12, RZ, 0x80, !P1 ;  /* 0x00000080ff0c7807 */ /* 0x000fc40004800000 */
[----:B------:R-:W-:Y:S01]  /*1620*/  IADD3 R19, P1, PT, R19, 0x1, RZ ;  /* 0x0000000113137810 */ /* 0x000fe20007f3e0ff */
[----:B------:R-:W-:Y:S01]  /*1630*/  IMAD.X R9, R21, 0x1, R16, P2 ;  /* 0x0000000115097824 */ /* 0x000fe200010e0610 */
[----:B------:R-:W-:Y:S02]  /*1640*/  IADD3 R11, PT, PT, R10, R11, R12 ;  /* 0x0000000b0a0b7210 */ /* 0x000fe40007ffe00c */
[--C-:B------:R-:W-:Y:S01]  /*1650*/  SHF.R.U64 R13, R17, 0x3, R18.reuse ;  /* 0x00000003110d7819 */ /* 0x100fe20000001212 */
[----:B------:R-:W-:Y:S01]  /*1660*/  IMAD.X R21, RZ, RZ, R21, P1 ;  /* 0x000000ffff157224 */ /* 0x000fe200008e0615 */
[----:B------:R-:W-:Y:S01]  /*1670*/  ISETP.GE.U32.AND P0, PT, R19, R4, PT ;  /* 0x000000041300720c */ /* 0x000fe20003f06070 */
[----:B------:R0:W-:Y:S01]  /*1680*/  STG.E.U8 desc[UR4][R8.64], R11 ;  /* 0x0000000b08007986 */ /* 0x0001e2000c101104 */
[----:B------:R-:W-:Y:S02]  /*1690*/  SHF.R.U32.HI R10, RZ, 0x3, R18 ;  /* 0x00000003ff0a7819 */ /* 0x000fe40000011612 */
[----:B------:R-:W-:-:S02]  /*16a0*/  ISETP.GE.U32.AND P1, PT, R13, R26, PT ;  /* 0x0000001a0d00720c */ /* 0x000fc40003f26070 */
[----:B------:R-:W-:Y:S02]  /*16b0*/  ISETP.GE.U32.AND.EX P0, PT, R21, R5, PT, P0 ;  /* 0x000000051500720c */ /* 0x000fe40003f06100 */
[----:B------:R-:W-:Y:S01]  /*16c0*/  ISETP.GE.U32.AND.EX P1, PT, R10, R27, PT, P1 ;  /* 0x0000001b0a00720c */ /* 0x000fe20003f26110 */
[----:B------:R-:W-:Y:S02]  /*16d0*/  IMAD.MOV.U32 R12, RZ, RZ, R17 ;  /* 0x000000ffff0c7224 */ /* 0x000fe400078e0011 */
[----:B------:R-:W-:Y:S02]  /*16e0*/  IMAD.MOV.U32 R29, RZ, RZ, R19 ;  /* 0x000000ffff1d7224 */ /* 0x000fe400078e0013 */
[----:B------:R-:W-:-:S08]  /*16f0*/  IMAD.MOV.U32 R15, RZ, RZ, R21 ;  /* 0x000000ffff0f7224 */ /* 0x000fd000078e0015 */
[----:B0-----:R-:W-:Y:S05]  /*1700*/  @!P0 BRA !P1, `(.L_x_18) ;  /* 0xfffffff8006c8947 */ /* 0x001fea000483ffff */
.L_x_12:
[----:B------:R-:W-:Y:S05]  /*1710*/  BSYNC.RECONVERGENT B0 ;  /* 0x0000000000007941 */ /* 0x000fea0003800200 */
.L_x_10:
[----:B------:R-:W-:-:S04]  /*1720*/  LOP3.LUT R8, R25, 0x7, RZ, 0xc0, !PT ;  /* 0x0000000719087812 */ /* 0x000fc800078ec0ff */
[----:B-----5:R-:W-:-:S04]  /*1730*/  SHF.R.U32.HI R8, RZ, R8, R23 ;  /* 0x00000008ff087219 */ /* 0x020fc80000011617 */
[----:B------:R-:W-:-:S04]  /*1740*/  LOP3.LUT R8, R8, 0x1, RZ, 0xc0, !PT ;  /* 0x0000000108087812 */ /* 0x000fc800078ec0ff */
[----:B------:R-:W-:-:S13]  /*1750*/  ISETP.NE.U32.AND P0, PT, R8, 0x1, PT ;  /* 0x000000010800780c */ /* 0x000fda0003f05070 */
[----:B------:R-:W-:Y:S05]  /*1760*/  @P0 BRA `(.L_x_19) ;  /* 0xffffffec00d80947 */ /* 0x000fea000383ffff */
[----:B------:R-:W-:Y:S05]  /*1770*/  EXIT ;  /* 0x000000000000794d */ /* 0x000fea0003800000 */
.L_x_20:
[----:B------:R-:W-:-:S00]  /*1780*/  BRA `(.L_x_20) ;  /* 0xfffffffc00fc7947 */ /* 0x000fc0000383ffff */
[----:B------:R-:W-:-:S00]  /*1790*/  NOP ;  /* 0x0000000000007918 */ /* 0x000fc00000000000 */
        /* <DEDUP_REMOVED lines=14> */
.L_x_21:


//--------------------- .nv.shared.reserved.0     --------------------------
	.section	.nv.shared.reserved.0,"aw",@nobits
	.weak		__nv_reservedSMEM_offset_0_alias
	.size		__nv_reservedSMEM_offset_0_alias, 0, 64
	.other		__nv_reservedSMEM_offset_0_alias,@"STO_CUDA_RESERVED_SHARED STV_DEFAULT"
__nv_reservedSMEM_offset_0_alias:
	.zero		0
	.zero		64


//--------------------- .nv.constant0._Z25deflate_decompress_kernelPKhPhPKmS3_S3_S3_i --------------------------
	.section	.nv.constant0._Z25deflate_decompress_kernelPKhPhPKmS3_S3_S3_i,"a",@progbits
	.sectionflags	@""
	.align	4
.nv.constant0._Z25deflate_decompress_kernelPKhPhPKmS3_S3_S3_i:
	.zero		948


//--------------------- SYMBOLS --------------------------

	.type		.nv.reservedSmem.offset0,@object
	.size		.nv.reservedSmem.offset0,0x4
